// auto-generated by cutlass_sweep.epilogue — config: {"arch": "sm_90", "cluster_m": 1, "cluster_n": 1, "dtype": "bf16", "fusion": "relu", "tile_k": 64, "tile_m": 256, "tile_n": 64}
#include "cutlass/cutlass.h"
#include "cutlass/gemm/collective/collective_builder.hpp"
#include "cutlass/gemm/device/gemm_universal_adapter.h"
#include "cutlass/gemm/kernel/gemm_universal.hpp"
#include "cutlass/epilogue/collective/collective_builder.hpp"
#include "cutlass/epilogue/fusion/operations.hpp"
#include "cutlass/epilogue/thread/activation.h"

using Elem = cutlass::bfloat16_t;
using Acc  = float;
using TileShape    = cute::Shape<cute::_256, cute::_64, cute::_64>;
using ClusterShape = cute::Shape<cute::_1, cute::_1, cute::_1>;
using FusionOp     = cutlass::epilogue::fusion::LinCombEltAct<cutlass::epilogue::thread::ReLU, Elem, Acc>;

using CollectiveEpilogue = typename cutlass::epilogue::collective::CollectiveBuilder<
    cutlass::arch::Sm90, cutlass::arch::OpClassTensorOp,
    TileShape, ClusterShape,
    cutlass::epilogue::collective::EpilogueTileAuto,
    Acc, Acc,
    Elem, cutlass::layout::RowMajor, 128 / cutlass::sizeof_bits<Elem>::value,
    Elem, cutlass::layout::RowMajor, 128 / cutlass::sizeof_bits<Elem>::value,
    cutlass::epilogue::TmaWarpSpecializedCooperative,
    FusionOp
  >::CollectiveOp;

using CollectiveMainloop = typename cutlass::gemm::collective::CollectiveBuilder<
    cutlass::arch::Sm90, cutlass::arch::OpClassTensorOp,
    Elem, cutlass::layout::RowMajor, 128 / cutlass::sizeof_bits<Elem>::value,
    Elem, cutlass::layout::ColumnMajor, 128 / cutlass::sizeof_bits<Elem>::value,
    Acc,
    TileShape, ClusterShape,
    cutlass::gemm::collective::StageCountAutoCarveout<
        static_cast<int>(sizeof(typename CollectiveEpilogue::SharedStorage))>,
    cutlass::gemm::KernelTmaWarpSpecializedCooperative
  >::CollectiveOp;

using GemmKernel = cutlass::gemm::kernel::GemmUniversal<
    cute::Shape<int,int,int,int>, CollectiveMainloop, CollectiveEpilogue>;
using Gemm = cutlass::gemm::device::GemmUniversalAdapter<GemmKernel>;

auto* _anchor = &cutlass::device_kernel<GemmKernel>;


// ===== COMPILED SASS (sm_90a) =====

	.target	sm_90a

	.elftype	@"ET_EXEC"


//--------------------- .note.nv.tkinfo           --------------------------
	.section	.note.nv.tkinfo,"",@"SHT_NOTE"
	.sectionflags	@"SHF_NOTE_NV_TKINFO"
	.tkinfo
        /*0018*/ 	.word	0x00000002
        /*0030*/ 	.string	""
        /*0030*/ 	.string	"ptxas"
        /*0030*/ 	.string	"Cuda compilation tools, release 13.0, V13.0.88"
        /*0030*/ 	.string	"Build cuda_13.0.r13.0/compiler.36424714_0"
        /*0030*/ 	.string	"-arch sm_90a -m 64 "



//--------------------- .note.nv.cuinfo           --------------------------
	.section	.note.nv.cuinfo,"",@"SHT_NOTE"
	.sectionflags	@"SHF_NOTE_NV_CUINFO"
        /*0018*/ 	.short	0x0002
        /*001a*/ 	.short	0x005a
        /*001c*/ 	.short	0x0082
	.zero		2


//--------------------- .nv.info                  --------------------------
	.section	.nv.info,"",@"SHT_CUDA_INFO"
	.align	4


	//----- nvinfo : EIATTR_REGCOUNT
	.align		4
        /*0000*/ 	.byte	0x04, 0x2f
        /*0002*/ 	.short	(.L_18 - .L_17)
	.align		4
.L_17:
        /*0004*/ 	.word	index@(_ZN7cutlass13device_kernelINS_4gemm6kernel13GemmUniversalIN4cute5tupleIJiiiiEEENS1_10collective13CollectiveMmaINS1_34MainloopSm90TmaGmmaWarpSpecializedILi4ENS5_IJNS4_1CILi1EEESB_SB_EEENS1_35KernelTmaWarpSpecializedCooperativeEEENS5_IJNSA_ILi256EEENSA_ILi64EEESG_EEENS_10bfloat16_tENS5_IJlSB_lEEESI_SJ_NS4_8TiledMMAINS4_8MMA_AtomIJNS4_4SM904GMMA27MMA_64x64x16_F32BF16BF16_SSILNSN_5MajorE0ELSP_0ELNSN_7ScaleInE1ELSQ_1EEEEEENS4_6LayoutINS5_IJNSA_ILi2EEESB_SB_EEENS5_IJSB_NSA_ILi0EEESW_EEEEENS5_IJNS4_10UnderscoreESZ_SZ_EEEEENS4_13SM90_TMA_LOADENS4_14ComposedLayoutINS4_7SwizzleILi3ELi4ELi3EEENS4_18smem_ptr_flag_bitsILi16EEENST_INS5_IJNSA_ILi8EEESG_EEENS5_IJSG_SB_EEEEEEEvNS4_8identityES12_S1C_vS1D_EENS_8epilogue10collective18CollectiveEpilogueINS1F_22Sm90TmaWarpSpecializedILi4ELi2ELi16ELb1ELb0EEEJSH_NS5_IJNSA_ILi128EEENSA_ILi32EEEEEESI_SJ_SI_SJ_NS1F_6fusion15FusionCallbacksIS1J_NS1N_13LinCombEltActINS1F_6thread4ReLuESI_fSI_fLNS_15FloatRoundStyleE2EEESH_S1M_JEEES12_NS13_INS14_ILi2ELi4ELi3EEES17_NST_INS5_IJS18_S1L_EEENS5_IJS1L_SB_EEEEEEENS4_17SM75_U32x4_LDSM_NENS4_14SM90_TMA_STOREES1Z_NS4_17SM90_U32x4_STSM_NENS4_9Copy_AtomIJS22_NS_6half_tEEEEvEEEvvEEEEvNT_6ParamsE)
        /*0008*/ 	.word	0x000000a8


	//----- nvinfo : EIATTR_FRAME_SIZE
	.align		4
.L_18:
        /*000c*/ 	.byte	0x04, 0x11
        /*000e*/ 	.short	(.L_20 - .L_19)
	.align		4
.L_19:
        /*0010*/ 	.word	index@(_ZN7cutlass13device_kernelINS_4gemm6kernel13GemmUniversalIN4cute5tupleIJiiiiEEENS1_10collective13CollectiveMmaINS1_34MainloopSm90TmaGmmaWarpSpecializedILi4ENS5_IJNS4_1CILi1EEESB_SB_EEENS1_35KernelTmaWarpSpecializedCooperativeEEENS5_IJNSA_ILi256EEENSA_ILi64EEESG_EEENS_10bfloat16_tENS5_IJlSB_lEEESI_SJ_NS4_8TiledMMAINS4_8MMA_AtomIJNS4_4SM904GMMA27MMA_64x64x16_F32BF16BF16_SSILNSN_5MajorE0ELSP_0ELNSN_7ScaleInE1ELSQ_1EEEEEENS4_6LayoutINS5_IJNSA_ILi2EEESB_SB_EEENS5_IJSB_NSA_ILi0EEESW_EEEEENS5_IJNS4_10UnderscoreESZ_SZ_EEEEENS4_13SM90_TMA_LOADENS4_14ComposedLayoutINS4_7SwizzleILi3ELi4ELi3EEENS4_18smem_ptr_flag_bitsILi16EEENST_INS5_IJNSA_ILi8EEESG_EEENS5_IJSG_SB_EEEEEEEvNS4_8identityES12_S1C_vS1D_EENS_8epilogue10collective18CollectiveEpilogueINS1F_22Sm90TmaWarpSpecializedILi4ELi2ELi16ELb1ELb0EEEJSH_NS5_IJNSA_ILi128EEENSA_ILi32EEEEEESI_SJ_SI_SJ_NS1F_6fusion15FusionCallbacksIS1J_NS1N_13LinCombEltActINS1F_6thread4ReLuESI_fSI_fLNS_15FloatRoundStyleE2EEESH_S1M_JEEES12_NS13_INS14_ILi2ELi4ELi3EEES17_NST_INS5_IJS18_S1L_EEENS5_IJS1L_SB_EEEEEEENS4_17SM75_U32x4_LDSM_NENS4_14SM90_TMA_STOREES1Z_NS4_17SM90_U32x4_STSM_NENS4_9Copy_AtomIJS22_NS_6half_tEEEEvEEEvvEEEEvNT_6ParamsE)
        /*0014*/ 	.word	0x00000000


	//----- nvinfo : EIATTR_MIN_STACK_SIZE
	.align		4
.L_20:
        /*0018*/ 	.byte	0x04, 0x12
        /*001a*/ 	.short	(.L_22 - .L_21)
	.align		4
.L_21:
        /*001c*/ 	.word	index@(_ZN7cutlass13device_kernelINS_4gemm6kernel13GemmUniversalIN4cute5tupleIJiiiiEEENS1_10collective13CollectiveMmaINS1_34MainloopSm90TmaGmmaWarpSpecializedILi4ENS5_IJNS4_1CILi1EEESB_SB_EEENS1_35KernelTmaWarpSpecializedCooperativeEEENS5_IJNSA_ILi256EEENSA_ILi64EEESG_EEENS_10bfloat16_tENS5_IJlSB_lEEESI_SJ_NS4_8TiledMMAINS4_8MMA_AtomIJNS4_4SM904GMMA27MMA_64x64x16_F32BF16BF16_SSILNSN_5MajorE0ELSP_0ELNSN_7ScaleInE1ELSQ_1EEEEEENS4_6LayoutINS5_IJNSA_ILi2EEESB_SB_EEENS5_IJSB_NSA_ILi0EEESW_EEEEENS5_IJNS4_10UnderscoreESZ_SZ_EEEEENS4_13SM90_TMA_LOADENS4_14ComposedLayoutINS4_7SwizzleILi3ELi4ELi3EEENS4_18smem_ptr_flag_bitsILi16EEENST_INS5_IJNSA_ILi8EEESG_EEENS5_IJSG_SB_EEEEEEEvNS4_8identityES12_S1C_vS1D_EENS_8epilogue10collective18CollectiveEpilogueINS1F_22Sm90TmaWarpSpecializedILi4ELi2ELi16ELb1ELb0EEEJSH_NS5_IJNSA_ILi128EEENSA_ILi32EEEEEESI_SJ_SI_SJ_NS1F_6fusion15FusionCallbacksIS1J_NS1N_13LinCombEltActINS1F_6thread4ReLuESI_fSI_fLNS_15FloatRoundStyleE2EEESH_S1M_JEEES12_NS13_INS14_ILi2ELi4ELi3EEES17_NST_INS5_IJS18_S1L_EEENS5_IJS1L_SB_EEEEEEENS4_17SM75_U32x4_LDSM_NENS4_14SM90_TMA_STOREES1Z_NS4_17SM90_U32x4_STSM_NENS4_9Copy_AtomIJS22_NS_6half_tEEEEvEEEvvEEEEvNT_6ParamsE)
        /*0020*/ 	.word	0x00000000
.L_22:


//--------------------- .nv.compat                --------------------------
	.section	.nv.compat,"",@"SHT_CUDA_COMPAT_INFO"
	.align	4
        /*0000*/ 	.byte	0x02, 0x09, 0x01, 0x00, 0x02, 0x02, 0x04, 0x00, 0x02, 0x05, 0x05, 0x00, 0x03, 0x07, 0x01, 0x01
        /*0010*/ 	.byte	0x02, 0x03, 0x01, 0x00, 0x02, 0x06, 0x01, 0x00, 0x04, 0x0b, 0x08, 0x00, 0x00, 0x00, 0x00, 0x00
        /*0020*/ 	.byte	0x00, 0x00, 0x00, 0x00


//--------------------- .nv.info._ZN7cutlass13device_kernelINS_4gemm6kernel13GemmUniversalIN4cute5tupleIJiiiiEEENS1_10collective13CollectiveMmaINS1_34MainloopSm90TmaGmmaWarpSpecializedILi4ENS5_IJNS4_1CILi1EEESB_SB_EEENS1_35KernelTmaWarpSpecializedCooperativeEEENS5_IJNSA_ILi256EEENSA_ILi64EEESG_EEENS_10bfloat16_tENS5_IJlSB_lEEESI_SJ_NS4_8TiledMMAINS4_8MMA_AtomIJNS4_4SM904GMMA27MMA_64x64x16_F32BF16BF16_SSILNSN_5MajorE0ELSP_0ELNSN_7ScaleInE1ELSQ_1EEEEEENS4_6LayoutINS5_IJNSA_ILi2EEESB_SB_EEENS5_IJSB_NSA_ILi0EEESW_EEEEENS5_IJNS4_10UnderscoreESZ_SZ_EEEEENS4_13SM90_TMA_LOADENS4_14ComposedLayoutINS4_7SwizzleILi3ELi4ELi3EEENS4_18smem_ptr_flag_bitsILi16EEENST_INS5_IJNSA_ILi8EEESG_EEENS5_IJSG_SB_EEEEEEEvNS4_8identityES12_S1C_vS1D_EENS_8epilogue10collective18CollectiveEpilogueINS1F_22Sm90TmaWarpSpecializedILi4ELi2ELi16ELb1ELb0EEEJSH_NS5_IJNSA_ILi128EEENSA_ILi32EEEEEESI_SJ_SI_SJ_NS1F_6fusion15FusionCallbacksIS1J_NS1N_13LinCombEltActINS1F_6thread4ReLuESI_fSI_fLNS_15FloatRoundStyleE2EEESH_S1M_JEEES12_NS13_INS14_ILi2ELi4ELi3EEES17_NST_INS5_IJS18_S1L_EEENS5_IJS1L_SB_EEEEEEENS4_17SM75_U32x4_LDSM_NENS4_14SM90_TMA_STOREES1Z_NS4_17SM90_U32x4_STSM_NENS4_9Copy_AtomIJS22_NS_6half_tEEEEvEEEvvEEEEvNT_6ParamsE --------------------------
	.section	.nv.info._ZN7cutlass13device_kernelINS_4gemm6kernel13GemmUniversalIN4cute5tupleIJiiiiEEENS1_10collective13CollectiveMmaINS1_34MainloopSm90TmaGmmaWarpSpecializedILi4ENS5_IJNS4_1CILi1EEESB_SB_EEENS1_35KernelTmaWarpSpecializedCooperativeEEENS5_IJNSA_ILi256EEENSA_ILi64EEESG_EEENS_10bfloat16_tENS5_IJlSB_lEEESI_SJ_NS4_8TiledMMAINS4_8MMA_AtomIJNS4_4SM904GMMA27MMA_64x64x16_F32BF16BF16_SSILNSN_5MajorE0ELSP_0ELNSN_7ScaleInE1ELSQ_1EEEEEENS4_6LayoutINS5_IJNSA_ILi2EEESB_SB_EEENS5_IJSB_NSA_ILi0EEESW_EEEEENS5_IJNS4_10UnderscoreESZ_SZ_EEEEENS4_13SM90_TMA_LOADENS4_14ComposedLayoutINS4_7SwizzleILi3ELi4ELi3EEENS4_18smem_ptr_flag_bitsILi16EEENST_INS5_IJNSA_ILi8EEESG_EEENS5_IJSG_SB_EEEEEEEvNS4_8identityES12_S1C_vS1D_EENS_8epilogue10collective18CollectiveEpilogueINS1F_22Sm90TmaWarpSpecializedILi4ELi2ELi16ELb1ELb0EEEJSH_NS5_IJNSA_ILi128EEENSA_ILi32EEEEEESI_SJ_SI_SJ_NS1F_6fusion15FusionCallbacksIS1J_NS1N_13LinCombEltActINS1F_6thread4ReLuESI_fSI_fLNS_15FloatRoundStyleE2EEESH_S1M_JEEES12_NS13_INS14_ILi2ELi4ELi3EEES17_NST_INS5_IJS18_S1L_EEENS5_IJS1L_SB_EEEEEEENS4_17SM75_U32x4_LDSM_NENS4_14SM90_TMA_STOREES1Z_NS4_17SM90_U32x4_STSM_NENS4_9Copy_AtomIJS22_NS_6half_tEEEEvEEEvvEEEEvNT_6ParamsE,"",@"SHT_CUDA_INFO"
	.sectionflags	@""
	.align	4


	//----- nvinfo : EIATTR_CUDA_API_VERSION
	.align		4
        /*0000*/ 	.byte	0x04, 0x37
        /*0002*/ 	.short	(.L_24 - .L_23)
.L_23:
        /*0004*/ 	.word	0x00000082


	//----- nvinfo : EIATTR_KPARAM_INFO
	.align		4
.L_24:
        /*0008*/ 	.byte	0x04, 0x17
        /*000a*/ 	.short	(.L_26 - .L_25)
.L_25:
        /*000c*/ 	.word	0x00000000
        /*0010*/ 	.short	0x0000
        /*0012*/ 	.short	0x0070
        /*0014*/ 	.byte	0x00, 0xf0, 0x01, 0x1c


	//----- nvinfo : EIATTR_SPARSE_MMA_MASK
	.align		4
.L_26:
        /*0018*/ 	.byte	0x03, 0x50
        /*001a*/ 	.short	0x0000


	//----- nvinfo : EIATTR_MAXREG_COUNT
	.align		4
        /*001c*/ 	.byte	0x03, 0x1b
        /*001e*/ 	.short	0x00a8


	//----- nvinfo : EIATTR_NUM_BARRIERS
	.align		4
        /*0020*/ 	.byte	0x02, 0x4c
        /*0022*/ 	.byte	0x02
	.zero		1


	//----- nvinfo : EIATTR_EXTERNS
	.align		4
        /*0024*/ 	.byte	0x04, 0x0f
        /*0026*/ 	.short	(.L_28 - .L_27)


	//   ....[0]....
	.align		4
.L_27:
        /*0028*/ 	.word	index@(__assertfail)


	//----- nvinfo : EIATTR_MERCURY_ISA_VERSION
	.align		4
.L_28:
        /*002c*/ 	.byte	0x03, 0x5f
        /*002e*/ 	.short	0x0101


	//----- nvinfo : EIATTR_INT_WARP_WIDE_INSTR_OFFSETS
	.align		4
        /*0030*/ 	.byte	0x04, 0x31
        /*0032*/ 	.short	(.L_30 - .L_29)


	//   ....[0]....
.L_29:
        /*0034*/ 	.word	0x000008c0


	//   ....[1]....
        /*0038*/ 	.word	0x000008d0


	//   ....[2]....
        /*003c*/ 	.word	0x00000950


	//----- nvinfo : EIATTR_COOP_GROUP_MASK_REGIDS
	.align		4
.L_30:
        /*0040*/ 	.byte	0x04, 0x29
        /*0042*/ 	.short	(.L_32 - .L_31)


	//   ....[0]....
.L_31:
        /*0044*/ 	.word	0xffffffff


	//   ....[1]....
        /*0048*/ 	.word	0xffffffff


	//   ....[2]....
        /*004c*/ 	.word	0xffffffff


	//   ....[3]....
        /*0050*/ 	.word	0xffffffff


	//   ....[4]....
        /*0054*/ 	.word	0xffffffff


	//   ....[5]....
        /*0058*/ 	.word	0xffffffff


	//----- nvinfo : EIATTR_COOP_GROUP_INSTR_OFFSETS
	.align		4
.L_32:
        /*005c*/ 	.byte	0x04, 0x28
        /*005e*/ 	.short	(.L_34 - .L_33)


	//   ....[0]....
.L_33:
        /*0060*/ 	.word	0x00000070


	//   ....[1]....
        /*0064*/ 	.word	0x00000080


	//   ....[2]....
        /*0068*/ 	.word	0x00000440


	//   ....[3]....
        /*006c*/ 	.word	0x000005d0


	//   ....[4]....
        /*0070*/ 	.word	0x00000780


	//   ....[5]....
        /*0074*/ 	.word	0x00001480


	//----- nvinfo : EIATTR_REG_RECONFIG
	.align		4
.L_34:
        /*0078*/ 	.byte	0x01, 0x54
	.zero		2


	//----- nvinfo : EIATTR_SYSCALL_OFFSETS
	.align		4
        /*007c*/ 	.byte	0x04, 0x46
        /*007e*/ 	.short	(.L_36 - .L_35)


	//   ....[0]....
.L_35:
        /*0080*/ 	.word	0x00001640


	//   ....[1]....
        /*0084*/ 	.word	0x00002360


	//   ....[2]....
        /*0088*/ 	.word	0x00002450


	//----- nvinfo : EIATTR_MBARRIER_INSTR_OFFSETS
	.align		4
.L_36:
        /*008c*/ 	.byte	0x04, 0x39
        /*008e*/ 	.short	(.L_38 - .L_37)


	//   ....[0]....
.L_37:
        /*0090*/ 	.word	0x00000540
        /*0094*/ 	.word	0x000000ff
        /*0098*/ 	.word	0x00000000
        /*009c*/ 	.short	0x0100
        /*009e*/ 	.byte	0x08
	.zero		1


	//   ....[1]....
        /*00a0*/ 	.word	0x00000550
        /*00a4*/ 	.word	0x000000ff
        /*00a8*/ 	.word	0x00000020
        /*00ac*/ 	.short	0x0100
        /*00ae*/ 	.byte	0x08
	.zero		1


	//   ....[2]....
        /*00b0*/ 	.word	0x00000560
        /*00b4*/ 	.word	0x000000ff
        /*00b8*/ 	.word	0x00000008
        /*00bc*/ 	.short	0x0100
        /*00be*/ 	.byte	0x08
	.zero		1


	//   ....[3]....
        /*00c0*/ 	.word	0x00000570
        /*00c4*/ 	.word	0x000000ff
        /*00c8*/ 	.word	0x00000028
        /*00cc*/ 	.short	0x0100
        /*00ce*/ 	.byte	0x08
	.zero		1


	//   ....[4]....
        /*00d0*/ 	.word	0x00000580
        /*00d4*/ 	.word	0x000000ff
        /*00d8*/ 	.word	0x00000010
        /*00dc*/ 	.short	0x0100
        /*00de*/ 	.byte	0x08
	.zero		1


	//   ....[5]....
        /*00e0*/ 	.word	0x00000590
        /*00e4*/ 	.word	0x000000ff
        /*00e8*/ 	.word	0x00000030
        /*00ec*/ 	.short	0x0100
        /*00ee*/ 	.byte	0x08
	.zero		1


	//   ....[6]....
        /*00f0*/ 	.word	0x000005a0
        /*00f4*/ 	.word	0x000000ff
        /*00f8*/ 	.word	0x00000018
        /*00fc*/ 	.short	0x0100
        /*00fe*/ 	.byte	0x08
	.zero		1


	//   ....[7]....
        /*0100*/ 	.word	0x000005b0
        /*0104*/ 	.word	0x000000ff
        /*0108*/ 	.word	0x00000038
        /*010c*/ 	.short	0x0100
        /*010e*/ 	.byte	0x08
	.zero		1


	//   ....[8]....
        /*0110*/ 	.word	0x000006f0
        /*0114*/ 	.word	0x000000ff
        /*0118*/ 	.word	0x00000040
        /*011c*/ 	.short	0x0100
        /*011e*/ 	.byte	0x08
	.zero		1


	//   ....[9]....
        /*0120*/ 	.word	0x00000700
        /*0124*/ 	.word	0x000000ff
        /*0128*/ 	.word	0x00000060
        /*012c*/ 	.short	0x0100
        /*012e*/ 	.byte	0x08
	.zero		1


	//   ....[10]....
        /*0130*/ 	.word	0x00000710
        /*0134*/ 	.word	0x000000ff
        /*0138*/ 	.word	0x00000048
        /*013c*/ 	.short	0x0100
        /*013e*/ 	.byte	0x08
	.zero		1


	//   ....[11]....
        /*0140*/ 	.word	0x00000720
        /*0144*/ 	.word	0x000000ff
        /*0148*/ 	.word	0x00000068
        /*014c*/ 	.short	0x0100
        /*014e*/ 	.byte	0x08
	.zero		1


	//   ....[12]....
        /*0150*/ 	.word	0x00000730
        /*0154*/ 	.word	0x000000ff
        /*0158*/ 	.word	0x00000050
        /*015c*/ 	.short	0x0100
        /*015e*/ 	.byte	0x08
	.zero		1


	//   ....[13]....
        /*0160*/ 	.word	0x00000740
        /*0164*/ 	.word	0x000000ff
        /*0168*/ 	.word	0x00000070
        /*016c*/ 	.short	0x0100
        /*016e*/ 	.byte	0x08
	.zero		1


	//   ....[14]....
        /*0170*/ 	.word	0x00000750
        /*0174*/ 	.word	0x000000ff
        /*0178*/ 	.word	0x00000058
        /*017c*/ 	.short	0x0100
        /*017e*/ 	.byte	0x08
	.zero		1


	//   ....[15]....
        /*0180*/ 	.word	0x00000760
        /*0184*/ 	.word	0x000000ff
        /*0188*/ 	.word	0x00000078
        /*018c*/ 	.short	0x0100
        /*018e*/ 	.byte	0x08
	.zero		1


	//   ....[16]....
        /*0190*/ 	.word	0x000009f0
        /*0194*/ 	.word	0x000000ff
        /*0198*/ 	.word	0x00000080
        /*019c*/ 	.short	0x0100
        /*019e*/ 	.byte	0x08
	.zero		1


	//   ....[17]....
        /*01a0*/ 	.word	0x00000a50
        /*01a4*/ 	.word	0x000000ff
        /*01a8*/ 	.word	0x00000088
        /*01ac*/ 	.short	0x0100
        /*01ae*/ 	.byte	0x08
	.zero		1


	//   ....[18]....
        /*01b0*/ 	.word	0x000016c0
        /*01b4*/ 	.word	0x00000003
        /*01b8*/ 	.word	0x00000000
        /*01bc*/ 	.short	0x010a
        /*01be*/ 	.byte	0x3f
	.zero		1


	//   ....[19]....
        /*01c0*/ 	.word	0x00001700
        /*01c4*/ 	.word	0x00000003
        /*01c8*/ 	.word	0x00000000
        /*01cc*/ 	.short	0x010a
        /*01ce*/ 	.byte	0x3f
	.zero		1


	//   ....[20]....
        /*01d0*/ 	.word	0x00001bf0
        /*01d4*/ 	.word	0x000000ff
        /*01d8*/ 	.word	0x00000000
        /*01dc*/ 	.short	0x010a
        /*01de*/ 	.byte	0x08
	.zero		1


	//   ....[21]....
        /*01e0*/ 	.word	0x00001c30
        /*01e4*/ 	.word	0x000000ff
        /*01e8*/ 	.word	0x00000000
        /*01ec*/ 	.short	0x010a
        /*01ee*/ 	.byte	0x08
	.zero		1


	//   ....[22]....
        /*01f0*/ 	.word	0x00002010
        /*01f4*/ 	.word	0x000000ff
        /*01f8*/ 	.word	0x00000000
        /*01fc*/ 	.short	0x0101
        /*01fe*/ 	.byte	0x08
	.zero		1


	//   ....[23]....
        /*0200*/ 	.word	0x000021c0
        /*0204*/ 	.word	0x000000ff
        /*0208*/ 	.word	0x00000000
        /*020c*/ 	.short	0x0101
        /*020e*/ 	.byte	0x04
	.zero		1


	//   ....[24]....
        /*0210*/ 	.word	0x00002920
        /*0214*/ 	.word	0x000000ff
        /*0218*/ 	.word	0x00000040
        /*021c*/ 	.short	0x010a
        /*021e*/ 	.byte	0x34
	.zero		1


	//   ....[25]....
        /*0220*/ 	.word	0x00003180
        /*0224*/ 	.word	0x000000ff
        /*0228*/ 	.word	0x00000000
        /*022c*/ 	.short	0x0101
        /*022e*/ 	.byte	0x04
	.zero		1


	//   ....[26]....
        /*0230*/ 	.word	0x00003250
        /*0234*/ 	.word	0x00000004
        /*0238*/ 	.word	0x00000040
        /*023c*/ 	.short	0x010a
        /*023e*/ 	.byte	0x3f
	.zero		1


	//   ....[27]....
        /*0240*/ 	.word	0x00003890
        /*0244*/ 	.word	0x000000ff
        /*0248*/ 	.word	0x00000000
        /*024c*/ 	.short	0x0101
        /*024e*/ 	.byte	0x04
	.zero		1


	//   ....[28]....
        /*0250*/ 	.word	0x00003980
        /*0254*/ 	.word	0x00000004
        /*0258*/ 	.word	0x00000040
        /*025c*/ 	.short	0x010a
        /*025e*/ 	.byte	0x3f
	.zero		1


	//   ....[29]....
        /*0260*/ 	.word	0x00003ff0
        /*0264*/ 	.word	0x000000ff
        /*0268*/ 	.word	0x00000000
        /*026c*/ 	.short	0x0101
        /*026e*/ 	.byte	0x04
	.zero		1


	//   ....[30]....
        /*0270*/ 	.word	0x000040c0
        /*0274*/ 	.word	0x00000005
        /*0278*/ 	.word	0x00000040
        /*027c*/ 	.short	0x010a
        /*027e*/ 	.byte	0x3f
	.zero		1


	//   ....[31]....
        /*0280*/ 	.word	0x000046f0
        /*0284*/ 	.word	0x000000ff
        /*0288*/ 	.word	0x00000000
        /*028c*/ 	.short	0x0101
        /*028e*/ 	.byte	0x04
	.zero		1


	//   ....[32]....
        /*0290*/ 	.word	0x000050b0
        /*0294*/ 	.word	0x000000ff
        /*0298*/ 	.word	0x00000000
        /*029c*/ 	.short	0x0101
        /*029e*/ 	.byte	0x04
	.zero		1


	//   ....[33]....
        /*02a0*/ 	.word	0x00005790
        /*02a4*/ 	.word	0x000000ff
        /*02a8*/ 	.word	0x00000088
        /*02ac*/ 	.short	0x010a
        /*02ae*/ 	.byte	0x04
	.zero		1


	//   ....[34]....
        /*02b0*/ 	.word	0x00005ba0
        /*02b4*/ 	.word	0x000000ff
        /*02b8*/ 	.word	0x00000060
        /*02bc*/ 	.short	0x010a
        /*02be*/ 	.byte	0x05
	.zero		1


	//   ....[35]....
        /*02c0*/ 	.word	0x00005c90
        /*02c4*/ 	.word	0x000000ff
        /*02c8*/ 	.word	0x00000040
        /*02cc*/ 	.short	0x010b
        /*02ce*/ 	.byte	0x05
	.zero		1


	//   ....[36]....
        /*02d0*/ 	.word	0x00005cf0
        /*02d4*/ 	.word	0x000000ff
        /*02d8*/ 	.word	0x00000000
        /*02dc*/ 	.short	0x0101
        /*02de*/ 	.byte	0x04
	.zero		1


	//   ....[37]....
        /*02e0*/ 	.word	0x00005d20
        /*02e4*/ 	.word	0x000000ff
        /*02e8*/ 	.word	0x00000068
        /*02ec*/ 	.short	0x010a
        /*02ee*/ 	.byte	0x05
	.zero		1


	//   ....[38]....
        /*02f0*/ 	.word	0x00005e30
        /*02f4*/ 	.word	0x000000ff
        /*02f8*/ 	.word	0x00000048
        /*02fc*/ 	.short	0x010b
        /*02fe*/ 	.byte	0x05
	.zero		1


	//   ....[39]....
        /*0300*/ 	.word	0x00005ea0
        /*0304*/ 	.word	0x000000ff
        /*0308*/ 	.word	0x00000000
        /*030c*/ 	.short	0x0101
        /*030e*/ 	.byte	0x04
	.zero		1


	//   ....[40]....
        /*0310*/ 	.word	0x00005ed0
        /*0314*/ 	.word	0x000000ff
        /*0318*/ 	.word	0x00000070
        /*031c*/ 	.short	0x010a
        /*031e*/ 	.byte	0x05
	.zero		1


	//   ....[41]....
        /*0320*/ 	.word	0x00005fd0
        /*0324*/ 	.word	0x000000ff
        /*0328*/ 	.word	0x00000050
        /*032c*/ 	.short	0x010b
        /*032e*/ 	.byte	0x05
	.zero		1


	//   ....[42]....
        /*0330*/ 	.word	0x00006030
        /*0334*/ 	.word	0x000000ff
        /*0338*/ 	.word	0x00000000
        /*033c*/ 	.short	0x0101
        /*033e*/ 	.byte	0x04
	.zero		1


	//   ....[43]....
        /*0340*/ 	.word	0x00006060
        /*0344*/ 	.word	0x000000ff
        /*0348*/ 	.word	0x00000078
        /*034c*/ 	.short	0x010a
        /*034e*/ 	.byte	0x05
	.zero		1


	//   ....[44]....
        /*0350*/ 	.word	0x00006160
        /*0354*/ 	.word	0x000000ff
        /*0358*/ 	.word	0x00000058
        /*035c*/ 	.short	0x010b
        /*035e*/ 	.byte	0x05
	.zero		1


	//   ....[45]....
        /*0360*/ 	.word	0x00006250
        /*0364*/ 	.word	0x000000ff
        /*0368*/ 	.word	0x00000000
        /*036c*/ 	.short	0x0101
        /*036e*/ 	.byte	0x04
	.zero		1


	//   ....[46]....
        /*0370*/ 	.word	0x00006890
        /*0374*/ 	.word	0x00000003
        /*0378*/ 	.word	0x00000060
        /*037c*/ 	.short	0x010a
        /*037e*/ 	.byte	0x3f
	.zero		1


	//   ....[47]....
        /*0380*/ 	.word	0x000068d0
        /*0384*/ 	.word	0x00000003
        /*0388*/ 	.word	0x00000068
        /*038c*/ 	.short	0x010a
        /*038e*/ 	.byte	0x3f
	.zero		1


	//   ....[48]....
        /*0390*/ 	.word	0x00006910
        /*0394*/ 	.word	0x00000003
        /*0398*/ 	.word	0x00000070
        /*039c*/ 	.short	0x010a
        /*039e*/ 	.byte	0x3f
	.zero		1


	//   ....[49]....
        /*03a0*/ 	.word	0x00006960
        /*03a4*/ 	.word	0x00000003
        /*03a8*/ 	.word	0x00000078
        /*03ac*/ 	.short	0x010a
        /*03ae*/ 	.byte	0x3f
	.zero		1


	//   ....[50]....
        /*03b0*/ 	.word	0x00006c90
        /*03b4*/ 	.word	0x0000000f
        /*03b8*/ 	.word	0x00000020
        /*03bc*/ 	.short	0x010a
        /*03be*/ 	.byte	0x3f
	.zero		1


	//   ....[51]....
        /*03c0*/ 	.word	0x00007050
        /*03c4*/ 	.word	0x00000005
        /*03c8*/ 	.word	0x00000088
        /*03cc*/ 	.short	0x0101
        /*03ce*/ 	.byte	0x3f
	.zero		1


	//   ....[52]....
        /*03d0*/ 	.word	0x00007760
        /*03d4*/ 	.word	0x00000007
        /*03d8*/ 	.word	0x00000000
        /*03dc*/ 	.short	0x010a
        /*03de*/ 	.byte	0x3f
	.zero		1


	//   ....[53]....
        /*03e0*/ 	.word	0x000077e0
        /*03e4*/ 	.word	0x00000006
        /*03e8*/ 	.word	0x00000000
        /*03ec*/ 	.short	0x010a
        /*03ee*/ 	.byte	0x3f
	.zero		1


	//   ....[54]....
        /*03f0*/ 	.word	0x00007870
        /*03f4*/ 	.word	0x00000007
        /*03f8*/ 	.word	0x00000000
        /*03fc*/ 	.short	0x010a
        /*03fe*/ 	.byte	0x3f
	.zero		1


	//   ....[55]....
        /*0400*/ 	.word	0x00007900
        /*0404*/ 	.word	0x00000005
        /*0408*/ 	.word	0x00000000
        /*040c*/ 	.short	0x010a
        /*040e*/ 	.byte	0x3f
	.zero		1


	//   ....[56]....
        /*0410*/ 	.word	0x00007960
        /*0414*/ 	.word	0x00000003
        /*0418*/ 	.word	0x00000000
        /*041c*/ 	.short	0x010a
        /*041e*/ 	.byte	0x3f
	.zero		1


	//   ....[57]....
        /*0420*/ 	.word	0x000079c0
        /*0424*/ 	.word	0x00000004
        /*0428*/ 	.word	0x00000000
        /*042c*/ 	.short	0x010a
        /*042e*/ 	.byte	0x3f
	.zero		1


	//   ....[58]....
        /*0430*/ 	.word	0x00007a20
        /*0434*/ 	.word	0x00000004
        /*0438*/ 	.word	0x00000040
        /*043c*/ 	.short	0x010a
        /*043e*/ 	.byte	0x3f
	.zero		1


	//   ....[59]....
        /*0440*/ 	.word	0x00007a70
        /*0444*/ 	.word	0x00000004
        /*0448*/ 	.word	0x00000040
        /*044c*/ 	.short	0x010a
        /*044e*/ 	.byte	0x3f
	.zero		1


	//   ....[60]....
        /*0450*/ 	.word	0x00007ac0
        /*0454*/ 	.word	0x00000004
        /*0458*/ 	.word	0x00000040
        /*045c*/ 	.short	0x010a
        /*045e*/ 	.byte	0x3f
	.zero		1


	//   ....[61]....
        /*0460*/ 	.word	0x00007b10
        /*0464*/ 	.word	0x00000005
        /*0468*/ 	.word	0x00000040
        /*046c*/ 	.short	0x010a
        /*046e*/ 	.byte	0x3f
	.zero		1


	//   ....[62]....
        /*0470*/ 	.word	0x00007b70
        /*0474*/ 	.word	0x00000003
        /*0478*/ 	.word	0x00000088
        /*047c*/ 	.short	0x010a
        /*047e*/ 	.byte	0x3f
	.zero		1


	//   ....[63]....
        /*0480*/ 	.word	0x00007bd0
        /*0484*/ 	.word	0x00000005
        /*0488*/ 	.word	0x00000060
        /*048c*/ 	.short	0x010a
        /*048e*/ 	.byte	0x3f
	.zero		1


	//   ....[64]....
        /*0490*/ 	.word	0x00007c30
        /*0494*/ 	.word	0x00000005
        /*0498*/ 	.word	0x00000068
        /*049c*/ 	.short	0x010a
        /*049e*/ 	.byte	0x3f
	.zero		1


	//   ....[65]....
        /*04a0*/ 	.word	0x00007c90
        /*04a4*/ 	.word	0x00000005
        /*04a8*/ 	.word	0x00000070
        /*04ac*/ 	.short	0x010a
        /*04ae*/ 	.byte	0x3f
	.zero		1


	//   ....[66]....
        /*04b0*/ 	.word	0x00007cf0
        /*04b4*/ 	.word	0x00000005
        /*04b8*/ 	.word	0x00000078
        /*04bc*/ 	.short	0x010a
        /*04be*/ 	.byte	0x3f
	.zero		1


	//   ....[67]....
        /*04c0*/ 	.word	0x00007d40
        /*04c4*/ 	.word	0x00000003
        /*04c8*/ 	.word	0x00000060
        /*04cc*/ 	.short	0x010a
        /*04ce*/ 	.byte	0x3f
	.zero		1


	//   ....[68]....
        /*04d0*/ 	.word	0x00007d90
        /*04d4*/ 	.word	0x00000003
        /*04d8*/ 	.word	0x00000068
        /*04dc*/ 	.short	0x010a
        /*04de*/ 	.byte	0x3f
	.zero		1


	//   ....[69]....
        /*04e0*/ 	.word	0x00007de0
        /*04e4*/ 	.word	0x00000003
        /*04e8*/ 	.word	0x00000070
        /*04ec*/ 	.short	0x010a
        /*04ee*/ 	.byte	0x3f
	.zero		1


	//   ....[70]....
        /*04f0*/ 	.word	0x00007eb0
        /*04f4*/ 	.word	0x0000000f
        /*04f8*/ 	.word	0x00000020
        /*04fc*/ 	.short	0x010a
        /*04fe*/ 	.byte	0x3f
	.zero		1


	//   ....[71]....
        /*0500*/ 	.word	0x00007f80
        /*0504*/ 	.word	0x00000007
        /*0508*/ 	.word	0x00000000
        /*050c*/ 	.short	0x010a
        /*050e*/ 	.byte	0x3f
	.zero		1


	//   ....[72]....
        /*0510*/ 	.word	0x00007fd0
        /*0514*/ 	.word	0x00000006
        /*0518*/ 	.word	0x00000000
        /*051c*/ 	.short	0x010a
        /*051e*/ 	.byte	0x3f
	.zero		1


	//   ....[73]....
        /*0520*/ 	.word	0x00008020
        /*0524*/ 	.word	0x00000007
        /*0528*/ 	.word	0x00000000
        /*052c*/ 	.short	0x010a
        /*052e*/ 	.byte	0x3f
	.zero		1


	//----- nvinfo : EIATTR_NUM_MBARRIERS
	.align		4
.L_38:
        /*0530*/ 	.byte	0x03, 0x38
        /*0532*/ 	.short	0x0012


	//----- nvinfo : EIATTR_EXIT_INSTR_OFFSETS
	.align		4
        /*0534*/ 	.byte	0x04, 0x1c
        /*0536*/ 	.short	(.L_40 - .L_39)


	//   ....[0]....
.L_39:
        /*0538*/ 	.word	0x00007950


	//----- nvinfo : EIATTR_MAX_THREADS
	.align		4
.L_40:
        /*053c*/ 	.byte	0x04, 0x05
        /*053e*/ 	.short	(.L_42 - .L_41)
.L_41:
        /*0540*/ 	.word	0x00000180
        /*0544*/ 	.word	0x00000001
        /*0548*/ 	.word	0x00000001


	//----- nvinfo : EIATTR_CRS_STACK_SIZE
	.align		4
.L_42:
        /*054c*/ 	.byte	0x04, 0x1e
        /*054e*/ 	.short	(.L_44 - .L_43)
.L_43:
        /*0550*/ 	.word	0x00000000


	//----- nvinfo : EIATTR_CBANK_PARAM_SIZE
	.align		4
.L_44:
        /*0554*/ 	.byte	0x03, 0x19
        /*0556*/ 	.short	0x0770


	//----- nvinfo : EIATTR_PARAM_CBANK
	.align		4
        /*0558*/ 	.byte	0x04, 0x0a
        /*055a*/ 	.short	(.L_46 - .L_45)
	.align		4
.L_45:
        /*055c*/ 	.word	index@(.nv.constant0._ZN7cutlass13device_kernelINS_4gemm6kernel13GemmUniversalIN4cute5tupleIJiiiiEEENS1_10collective13CollectiveMmaINS1_34MainloopSm90TmaGmmaWarpSpecializedILi4ENS5_IJNS4_1CILi1EEESB_SB_EEENS1_35KernelTmaWarpSpecializedCooperativeEEENS5_IJNSA_ILi256EEENSA_ILi64EEESG_EEENS_10bfloat16_tENS5_IJlSB_lEEESI_SJ_NS4_8TiledMMAINS4_8MMA_AtomIJNS4_4SM904GMMA27MMA_64x64x16_F32BF16BF16_SSILNSN_5MajorE0ELSP_0ELNSN_7ScaleInE1ELSQ_1EEEEEENS4_6LayoutINS5_IJNSA_ILi2EEESB_SB_EEENS5_IJSB_NSA_ILi0EEESW_EEEEENS5_IJNS4_10UnderscoreESZ_SZ_EEEEENS4_13SM90_TMA_LOADENS4_14ComposedLayoutINS4_7SwizzleILi3ELi4ELi3EEENS4_18smem_ptr_flag_bitsILi16EEENST_INS5_IJNSA_ILi8EEESG_EEENS5_IJSG_SB_EEEEEEEvNS4_8identityES12_S1C_vS1D_EENS_8epilogue10collective18CollectiveEpilogueINS1F_22Sm90TmaWarpSpecializedILi4ELi2ELi16ELb1ELb0EEEJSH_NS5_IJNSA_ILi128EEENSA_ILi32EEEEEESI_SJ_SI_SJ_NS1F_6fusion15FusionCallbacksIS1J_NS1N_13LinCombEltActINS1F_6thread4ReLuESI_fSI_fLNS_15FloatRoundStyleE2EEESH_S1M_JEEES12_NS13_INS14_ILi2ELi4ELi3EEES17_NST_INS5_IJS18_S1L_EEENS5_IJS1L_SB_EEEEEEENS4_17SM75_U32x4_LDSM_NENS4_14SM90_TMA_STOREES1Z_NS4_17SM90_U32x4_STSM_NENS4_9Copy_AtomIJS22_NS_6half_tEEEEvEEEvvEEEEvNT_6ParamsE)
        /*0560*/ 	.short	0x0210
        /*0562*/ 	.short	0x0770


	//----- nvinfo : EIATTR_SW_WAR
	.align		4
.L_46:
        /*0564*/ 	.byte	0x04, 0x36
        /*0566*/ 	.short	(.L_48 - .L_47)
.L_47:
        /*0568*/ 	.word	0x00000008
.L_48:


//--------------------- .nv.callgraph             --------------------------
	.section	.nv.callgraph,"",@"SHT_CUDA_CALLGRAPH"
	.align	4
	.sectionentsize	8
	.align		4
        /*0000*/ 	.word	0x00000000
	.align		4
        /*0004*/ 	.word	0xffffffff
	.align		4
        /*0008*/ 	.word	index@(_ZN7cutlass13device_kernelINS_4gemm6kernel13GemmUniversalIN4cute5tupleIJiiiiEEENS1_10collective13CollectiveMmaINS1_34MainloopSm90TmaGmmaWarpSpecializedILi4ENS5_IJNS4_1CILi1EEESB_SB_EEENS1_35KernelTmaWarpSpecializedCooperativeEEENS5_IJNSA_ILi256EEENSA_ILi64EEESG_EEENS_10bfloat16_tENS5_IJlSB_lEEESI_SJ_NS4_8TiledMMAINS4_8MMA_AtomIJNS4_4SM904GMMA27MMA_64x64x16_F32BF16BF16_SSILNSN_5MajorE0ELSP_0ELNSN_7ScaleInE1ELSQ_1EEEEEENS4_6LayoutINS5_IJNSA_ILi2EEESB_SB_EEENS5_IJSB_NSA_ILi0EEESW_EEEEENS5_IJNS4_10UnderscoreESZ_SZ_EEEEENS4_13SM90_TMA_LOADENS4_14ComposedLayoutINS4_7SwizzleILi3ELi4ELi3EEENS4_18smem_ptr_flag_bitsILi16EEENST_INS5_IJNSA_ILi8EEESG_EEENS5_IJSG_SB_EEEEEEEvNS4_8identityES12_S1C_vS1D_EENS_8epilogue10collective18CollectiveEpilogueINS1F_22Sm90TmaWarpSpecializedILi4ELi2ELi16ELb1ELb0EEEJSH_NS5_IJNSA_ILi128EEENSA_ILi32EEEEEESI_SJ_SI_SJ_NS1F_6fusion15FusionCallbacksIS1J_NS1N_13LinCombEltActINS1F_6thread4ReLuESI_fSI_fLNS_15FloatRoundStyleE2EEESH_S1M_JEEES12_NS13_INS14_ILi2ELi4ELi3EEES17_NST_INS5_IJS18_S1L_EEENS5_IJS1L_SB_EEEEEEENS4_17SM75_U32x4_LDSM_NENS4_14SM90_TMA_STOREES1Z_NS4_17SM90_U32x4_STSM_NENS4_9Copy_AtomIJS22_NS_6half_tEEEEvEEEvvEEEEvNT_6ParamsE)
	.align		4
        /*000c*/ 	.word	index@(__assertfail)
	.align		4
        /*0010*/ 	.word	0x00000000
	.align		4
        /*0014*/ 	.word	0xfffffffe
	.align		4
        /*0018*/ 	.word	0x00000000
	.align		4
        /*001c*/ 	.word	0xfffffffd
	.align		4
        /*0020*/ 	.word	0x00000000
	.align		4
        /*0024*/ 	.word	0xfffffffc


//--------------------- .nv.constant4             --------------------------
	.section	.nv.constant4,"a",@progbits
	.align	8
	.align		8
.nv.constant4:
        /*0000*/ 	.dword	__assertfail
	.align		8
        /*0008*/ 	.dword	__unnamed_1
	.align		8
        /*0010*/ 	.dword	__unnamed_2
	.align		8
        /*0018*/ 	.dword	_ZN39_INTERNAL_d3bd29ea_4_k_cu_0a615134_27974cuda3std3__45__cpo5beginE
	.align		8
        /*0020*/ 	.dword	_ZN39_INTERNAL_d3bd29ea_4_k_cu_0a615134_27974cuda3std3__45__cpo3endE
	.align		8
        /*0028*/ 	.dword	_ZN39_INTERNAL_d3bd29ea_4_k_cu_0a615134_27974cuda3std3__45__cpo6cbeginE
	.align		8
        /*0030*/ 	.dword	_ZN39_INTERNAL_d3bd29ea_4_k_cu_0a615134_27974cuda3std3__45__cpo4cendE
	.align		8
        /*0038*/ 	.dword	_ZN39_INTERNAL_d3bd29ea_4_k_cu_0a615134_27974cuda3std3__441_GLOBAL__N__d3bd29ea_4_k_cu_0a615134_27976ignoreE
	.align		8
        /*0040*/ 	.dword	_ZN39_INTERNAL_d3bd29ea_4_k_cu_0a615134_27974cuda3std3__419piecewise_constructE
	.align		8
        /*0048*/ 	.dword	_ZN39_INTERNAL_d3bd29ea_4_k_cu_0a615134_27974cuda3std3__48in_placeE
	.align		8
        /*0050*/ 	.dword	_ZN39_INTERNAL_d3bd29ea_4_k_cu_0a615134_27974cuda3std6ranges3__45__cpo4swapE
	.align		8
        /*0058*/ 	.dword	_ZN39_INTERNAL_d3bd29ea_4_k_cu_0a615134_27974cuda3std6ranges3__45__cpo9iter_moveE
	.align		8
        /*0060*/ 	.dword	_ZN39_INTERNAL_d3bd29ea_4_k_cu_0a615134_27974cute7productE
	.align		8
        /*0068*/ 	.dword	_ZN39_INTERNAL_d3bd29ea_4_k_cu_0a615134_27974cute1_E
	.align		8
        /*0070*/ 	.dword	$str$22
	.align		8
        /*0078*/ 	.dword	$str$23
	.align		8
        /*0080*/ 	.dword	$str$26
	.align		8
        /*0088*/ 	.dword	$str$27


//--------------------- .text._ZN7cutlass13device_kernelINS_4gemm6kernel13GemmUniversalIN4cute5tupleIJiiiiEEENS1_10collective13CollectiveMmaINS1_34MainloopSm90TmaGmmaWarpSpecializedILi4ENS5_IJNS4_1CILi1EEESB_SB_EEENS1_35KernelTmaWarpSpecializedCooperativeEEENS5_IJNSA_ILi256EEENSA_ILi64EEESG_EEENS_10bfloat16_tENS5_IJlSB_lEEESI_SJ_NS4_8TiledMMAINS4_8MMA_AtomIJNS4_4SM904GMMA27MMA_64x64x16_F32BF16BF16_SSILNSN_5MajorE0ELSP_0ELNSN_7ScaleInE1ELSQ_1EEEEEENS4_6LayoutINS5_IJNSA_ILi2EEESB_SB_EEENS5_IJSB_NSA_ILi0EEESW_EEEEENS5_IJNS4_10UnderscoreESZ_SZ_EEEEENS4_13SM90_TMA_LOADENS4_14ComposedLayoutINS4_7SwizzleILi3ELi4ELi3EEENS4_18smem_ptr_flag_bitsILi16EEENST_INS5_IJNSA_ILi8EEESG_EEENS5_IJSG_SB_EEEEEEEvNS4_8identityES12_S1C_vS1D_EENS_8epilogue10collective18CollectiveEpilogueINS1F_22Sm90TmaWarpSpecializedILi4ELi2ELi16ELb1ELb0EEEJSH_NS5_IJNSA_ILi128EEENSA_ILi32EEEEEESI_SJ_SI_SJ_NS1F_6fusion15FusionCallbacksIS1J_NS1N_13LinCombEltActINS1F_6thread4ReLuESI_fSI_fLNS_15FloatRoundStyleE2EEESH_S1M_JEEES12_NS13_INS14_ILi2ELi4ELi3EEES17_NST_INS5_IJS18_S1L_EEENS5_IJS1L_SB_EEEEEEENS4_17SM75_U32x4_LDSM_NENS4_14SM90_TMA_STOREES1Z_NS4_17SM90_U32x4_STSM_NENS4_9Copy_AtomIJS22_NS_6half_tEEEEvEEEvvEEEEvNT_6ParamsE --------------------------
	.section	.text._ZN7cutlass13device_kernelINS_4gemm6kernel13GemmUniversalIN4cute5tupleIJiiiiEEENS1_10collective13CollectiveMmaINS1_34MainloopSm90TmaGmmaWarpSpecializedILi4ENS5_IJNS4_1CILi1EEESB_SB_EEENS1_35KernelTmaWarpSpecializedCooperativeEEENS5_IJNSA_ILi256EEENSA_ILi64EEESG_EEENS_10bfloat16_tENS5_IJlSB_lEEESI_SJ_NS4_8TiledMMAINS4_8MMA_AtomIJNS4_4SM904GMMA27MMA_64x64x16_F32BF16BF16_SSILNSN_5MajorE0ELSP_0ELNSN_7ScaleInE1ELSQ_1EEEEEENS4_6LayoutINS5_IJNSA_ILi2EEESB_SB_EEENS5_IJSB_NSA_ILi0EEESW_EEEEENS5_IJNS4_10UnderscoreESZ_SZ_EEEEENS4_13SM90_TMA_LOADENS4_14ComposedLayoutINS4_7SwizzleILi3ELi4ELi3EEENS4_18smem_ptr_flag_bitsILi16EEENST_INS5_IJNSA_ILi8EEESG_EEENS5_IJSG_SB_EEEEEEEvNS4_8identityES12_S1C_vS1D_EENS_8epilogue10collective18CollectiveEpilogueINS1F_22Sm90TmaWarpSpecializedILi4ELi2ELi16ELb1ELb0EEEJSH_NS5_IJNSA_ILi128EEENSA_ILi32EEEEEESI_SJ_SI_SJ_NS1F_6fusion15FusionCallbacksIS1J_NS1N_13LinCombEltActINS1F_6thread4ReLuESI_fSI_fLNS_15FloatRoundStyleE2EEESH_S1M_JEEES12_NS13_INS14_ILi2ELi4ELi3EEES17_NST_INS5_IJS18_S1L_EEENS5_IJS1L_SB_EEEEEEENS4_17SM75_U32x4_LDSM_NENS4_14SM90_TMA_STOREES1Z_NS4_17SM90_U32x4_STSM_NENS4_9Copy_AtomIJS22_NS_6half_tEEEEvEEEvvEEEEvNT_6ParamsE,"ax",@progbits
	.align	128
.text._ZN7cutlass13device_kernelINS_4gemm6kernel13GemmUniversalIN4cute5tupleIJiiiiEEENS1_10collective13CollectiveMmaINS1_34MainloopSm90TmaGmmaWarpSpecializedILi4ENS5_IJNS4_1CILi1EEESB_SB_EEENS1_35KernelTmaWarpSpecializedCooperativeEEENS5_IJNSA_ILi256EEENSA_ILi64EEESG_EEENS_10bfloat16_tENS5_IJlSB_lEEESI_SJ_NS4_8TiledMMAINS4_8MMA_AtomIJNS4_4SM904GMMA27MMA_64x64x16_F32BF16BF16_SSILNSN_5MajorE0ELSP_0ELNSN_7ScaleInE1ELSQ_1EEEEEENS4_6LayoutINS5_IJNSA_ILi2EEESB_SB_EEENS5_IJSB_NSA_ILi0EEESW_EEEEENS5_IJNS4_10UnderscoreESZ_SZ_EEEEENS4_13SM90_TMA_LOADENS4_14ComposedLayoutINS4_7SwizzleILi3ELi4ELi3EEENS4_18smem_ptr_flag_bitsILi16EEENST_INS5_IJNSA_ILi8EEESG_EEENS5_IJSG_SB_EEEEEEEvNS4_8identityES12_S1C_vS1D_EENS_8epilogue10collective18CollectiveEpilogueINS1F_22Sm90TmaWarpSpecializedILi4ELi2ELi16ELb1ELb0EEEJSH_NS5_IJNSA_ILi128EEENSA_ILi32EEEEEESI_SJ_SI_SJ_NS1F_6fusion15FusionCallbacksIS1J_NS1N_13LinCombEltActINS1F_6thread4ReLuESI_fSI_fLNS_15FloatRoundStyleE2EEESH_S1M_JEEES12_NS13_INS14_ILi2ELi4ELi3EEES17_NST_INS5_IJS18_S1L_EEENS5_IJS1L_SB_EEEEEEENS4_17SM75_U32x4_LDSM_NENS4_14SM90_TMA_STOREES1Z_NS4_17SM90_U32x4_STSM_NENS4_9Copy_AtomIJS22_NS_6half_tEEEEvEEEvvEEEEvNT_6ParamsE:
        .type           _ZN7cutlass13device_kernelINS_4gemm6kernel13GemmUniversalIN4cute5tupleIJiiiiEEENS1_10collective13CollectiveMmaINS1_34MainloopSm90TmaGmmaWarpSpecializedILi4ENS5_IJNS4_1CILi1EEESB_SB_EEENS1_35KernelTmaWarpSpecializedCooperativeEEENS5_IJNSA_ILi256EEENSA_ILi64EEESG_EEENS_10bfloat16_tENS5_IJlSB_lEEESI_SJ_NS4_8TiledMMAINS4_8MMA_AtomIJNS4_4SM904GMMA27MMA_64x64x16_F32BF16BF16_SSILNSN_5MajorE0ELSP_0ELNSN_7ScaleInE1ELSQ_1EEEEEENS4_6LayoutINS5_IJNSA_ILi2EEESB_SB_EEENS5_IJSB_NSA_ILi0EEESW_EEEEENS5_IJNS4_10UnderscoreESZ_SZ_EEEEENS4_13SM90_TMA_LOADENS4_14ComposedLayoutINS4_7SwizzleILi3ELi4ELi3EEENS4_18smem_ptr_flag_bitsILi16EEENST_INS5_IJNSA_ILi8EEESG_EEENS5_IJSG_SB_EEEEEEEvNS4_8identityES12_S1C_vS1D_EENS_8epilogue10collective18CollectiveEpilogueINS1F_22Sm90TmaWarpSpecializedILi4ELi2ELi16ELb1ELb0EEEJSH_NS5_IJNSA_ILi128EEENSA_ILi32EEEEEESI_SJ_SI_SJ_NS1F_6fusion15FusionCallbacksIS1J_NS1N_13LinCombEltActINS1F_6thread4ReLuESI_fSI_fLNS_15FloatRoundStyleE2EEESH_S1M_JEEES12_NS13_INS14_ILi2ELi4ELi3EEES17_NST_INS5_IJS18_S1L_EEENS5_IJS1L_SB_EEEEEEENS4_17SM75_U32x4_LDSM_NENS4_14SM90_TMA_STOREES1Z_NS4_17SM90_U32x4_STSM_NENS4_9Copy_AtomIJS22_NS_6half_tEEEEvEEEvvEEEEvNT_6ParamsE,@function
        .size           _ZN7cutlass13device_kernelINS_4gemm6kernel13GemmUniversalIN4cute5tupleIJiiiiEEENS1_10collective13CollectiveMmaINS1_34MainloopSm90TmaGmmaWarpSpecializedILi4ENS5_IJNS4_1CILi1EEESB_SB_EEENS1_35KernelTmaWarpSpecializedCooperativeEEENS5_IJNSA_ILi256EEENSA_ILi64EEESG_EEENS_10bfloat16_tENS5_IJlSB_lEEESI_SJ_NS4_8TiledMMAINS4_8MMA_AtomIJNS4_4SM904GMMA27MMA_64x64x16_F32BF16BF16_SSILNSN_5MajorE0ELSP_0ELNSN_7ScaleInE1ELSQ_1EEEEEENS4_6LayoutINS5_IJNSA_ILi2EEESB_SB_EEENS5_IJSB_NSA_ILi0EEESW_EEEEENS5_IJNS4_10UnderscoreESZ_SZ_EEEEENS4_13SM90_TMA_LOADENS4_14ComposedLayoutINS4_7SwizzleILi3ELi4ELi3EEENS4_18smem_ptr_flag_bitsILi16EEENST_INS5_IJNSA_ILi8EEESG_EEENS5_IJSG_SB_EEEEEEEvNS4_8identityES12_S1C_vS1D_EENS_8epilogue10collective18CollectiveEpilogueINS1F_22Sm90TmaWarpSpecializedILi4ELi2ELi16ELb1ELb0EEEJSH_NS5_IJNSA_ILi128EEENSA_ILi32EEEEEESI_SJ_SI_SJ_NS1F_6fusion15FusionCallbacksIS1J_NS1N_13LinCombEltActINS1F_6thread4ReLuESI_fSI_fLNS_15FloatRoundStyleE2EEESH_S1M_JEEES12_NS13_INS14_ILi2ELi4ELi3EEES17_NST_INS5_IJS18_S1L_EEENS5_IJS1L_SB_EEEEEEENS4_17SM75_U32x4_LDSM_NENS4_14SM90_TMA_STOREES1Z_NS4_17SM90_U32x4_STSM_NENS4_9Copy_AtomIJS22_NS_6half_tEEEEvEEEvvEEEEvNT_6ParamsE,(.L_x_188 - _ZN7cutlass13device_kernelINS_4gemm6kernel13GemmUniversalIN4cute5tupleIJiiiiEEENS1_10collective13CollectiveMmaINS1_34MainloopSm90TmaGmmaWarpSpecializedILi4ENS5_IJNS4_1CILi1EEESB_SB_EEENS1_35KernelTmaWarpSpecializedCooperativeEEENS5_IJNSA_ILi256EEENSA_ILi64EEESG_EEENS_10bfloat16_tENS5_IJlSB_lEEESI_SJ_NS4_8TiledMMAINS4_8MMA_AtomIJNS4_4SM904GMMA27MMA_64x64x16_F32BF16BF16_SSILNSN_5MajorE0ELSP_0ELNSN_7ScaleInE1ELSQ_1EEEEEENS4_6LayoutINS5_IJNSA_ILi2EEESB_SB_EEENS5_IJSB_NSA_ILi0EEESW_EEEEENS5_IJNS4_10UnderscoreESZ_SZ_EEEEENS4_13SM90_TMA_LOADENS4_14ComposedLayoutINS4_7SwizzleILi3ELi4ELi3EEENS4_18smem_ptr_flag_bitsILi16EEENST_INS5_IJNSA_ILi8EEESG_EEENS5_IJSG_SB_EEEEEEEvNS4_8identityES12_S1C_vS1D_EENS_8epilogue10collective18CollectiveEpilogueINS1F_22Sm90TmaWarpSpecializedILi4ELi2ELi16ELb1ELb0EEEJSH_NS5_IJNSA_ILi128EEENSA_ILi32EEEEEESI_SJ_SI_SJ_NS1F_6fusion15FusionCallbacksIS1J_NS1N_13LinCombEltActINS1F_6thread4ReLuESI_fSI_fLNS_15FloatRoundStyleE2EEESH_S1M_JEEES12_NS13_INS14_ILi2ELi4ELi3EEES17_NST_INS5_IJS18_S1L_EEENS5_IJS1L_SB_EEEEEEENS4_17SM75_U32x4_LDSM_NENS4_14SM90_TMA_STOREES1Z_NS4_17SM90_U32x4_STSM_NENS4_9Copy_AtomIJS22_NS_6half_tEEEEvEEEvvEEEEvNT_6ParamsE)
        .other          _ZN7cutlass13device_kernelINS_4gemm6kernel13GemmUniversalIN4cute5tupleIJiiiiEEENS1_10collective13CollectiveMmaINS1_34MainloopSm90TmaGmmaWarpSpecializedILi4ENS5_IJNS4_1CILi1EEESB_SB_EEENS1_35KernelTmaWarpSpecializedCooperativeEEENS5_IJNSA_ILi256EEENSA_ILi64EEESG_EEENS_10bfloat16_tENS5_IJlSB_lEEESI_SJ_NS4_8TiledMMAINS4_8MMA_AtomIJNS4_4SM904GMMA27MMA_64x64x16_F32BF16BF16_SSILNSN_5MajorE0ELSP_0ELNSN_7ScaleInE1ELSQ_1EEEEEENS4_6LayoutINS5_IJNSA_ILi2EEESB_SB_EEENS5_IJSB_NSA_ILi0EEESW_EEEEENS5_IJNS4_10UnderscoreESZ_SZ_EEEEENS4_13SM90_TMA_LOADENS4_14ComposedLayoutINS4_7SwizzleILi3ELi4ELi3EEENS4_18smem_ptr_flag_bitsILi16EEENST_INS5_IJNSA_ILi8EEESG_EEENS5_IJSG_SB_EEEEEEEvNS4_8identityES12_S1C_vS1D_EENS_8epilogue10collective18CollectiveEpilogueINS1F_22Sm90TmaWarpSpecializedILi4ELi2ELi16ELb1ELb0EEEJSH_NS5_IJNSA_ILi128EEENSA_ILi32EEEEEESI_SJ_SI_SJ_NS1F_6fusion15FusionCallbacksIS1J_NS1N_13LinCombEltActINS1F_6thread4ReLuESI_fSI_fLNS_15FloatRoundStyleE2EEESH_S1M_JEEES12_NS13_INS14_ILi2ELi4ELi3EEES17_NST_INS5_IJS18_S1L_EEENS5_IJS1L_SB_EEEEEEENS4_17SM75_U32x4_LDSM_NENS4_14SM90_TMA_STOREES1Z_NS4_17SM90_U32x4_STSM_NENS4_9Copy_AtomIJS22_NS_6half_tEEEEvEEEvvEEEEvNT_6ParamsE,@"STO_CUDA_ENTRY STV_DEFAULT"
_ZN7cutlass13device_kernelINS_4gemm6kernel13GemmUniversalIN4cute5tupleIJiiiiEEENS1_10collective13CollectiveMmaINS1_34MainloopSm90TmaGmmaWarpSpecializedILi4ENS5_IJNS4_1CILi1EEESB_SB_EEENS1_35KernelTmaWarpSpecializedCooperativeEEENS5_IJNSA_ILi256EEENSA_ILi64EEESG_EEENS_10bfloat16_tENS5_IJlSB_lEEESI_SJ_NS4_8TiledMMAINS4_8MMA_AtomIJNS4_4SM904GMMA27MMA_64x64x16_F32BF16BF16_SSILNSN_5MajorE0ELSP_0ELNSN_7ScaleInE1ELSQ_1EEEEEENS4_6LayoutINS5_IJNSA_ILi2EEESB_SB_EEENS5_IJSB_NSA_ILi0EEESW_EEEEENS5_IJNS4_10UnderscoreESZ_SZ_EEEEENS4_13SM90_TMA_LOADENS4_14ComposedLayoutINS4_7SwizzleILi3ELi4ELi3EEENS4_18smem_ptr_flag_bitsILi16EEENST_INS5_IJNSA_ILi8EEESG_EEENS5_IJSG_SB_EEEEEEEvNS4_8identityES12_S1C_vS1D_EENS_8epilogue10collective18CollectiveEpilogueINS1F_22Sm90TmaWarpSpecializedILi4ELi2ELi16ELb1ELb0EEEJSH_NS5_IJNSA_ILi128EEENSA_ILi32EEEEEESI_SJ_SI_SJ_NS1F_6fusion15FusionCallbacksIS1J_NS1N_13LinCombEltActINS1F_6thread4ReLuESI_fSI_fLNS_15FloatRoundStyleE2EEESH_S1M_JEEES12_NS13_INS14_ILi2ELi4ELi3EEES17_NST_INS5_IJS18_S1L_EEENS5_IJS1L_SB_EEEEEEENS4_17SM75_U32x4_LDSM_NENS4_14SM90_TMA_STOREES1Z_NS4_17SM90_U32x4_STSM_NENS4_9Copy_AtomIJS22_NS_6half_tEEEEvEEEvvEEEEvNT_6ParamsE:
[----:B------:R-:W1:Y:S01]  /*0000*/  LDC R1, c[0x0][0x28] ;  /* 0x00000a00ff017b82 */ /* 0x000e620000000800 */
[----:B------:R-:W2:Y:S07]  /*0010*/  S2R R18, SR_TID.X ;  /* 0x0000000000127919 */ /* 0x000eae0000002100 */
[----:B------:R-:W3:Y:S01]  /*0020*/  LDC.64 R4, c[0x0][0x588] ;  /* 0x00016200ff047b82 */ /* 0x000ee20000000a00 */
[----:B------:R-:W-:Y:S01]  /*0030*/  ELECT P0, URZ, PT ;  /* 0x00000000003f782f */ /* 0x000fe20003800000 */
[----:B------:R-:W-:Y:S01]  /*0040*/  BSSY B0, `(.L_x_0) ;  /* 0x0000016000007945 */ /* 0x000fe20003800000 */
[----:B--2---:R-:W-:-:S02]  /*0050*/  SHF.R.U32.HI R6, RZ, 0x5, R18 ;  /* 0x00000005ff067819 */ /* 0x004fc40000011612 */
[----:B------:R-:W-:-:S03]  /*0060*/  SHF.R.U32.HI R2, RZ, 0x7, R18 ;  /* 0x00000007ff027819 */ /* 0x000fc60000011612 */
[----:B------:R-:W2:Y:S04]  /*0070*/  SHFL.IDX PT, R0, R6, RZ, 0x1f ;  /* 0x00001fff06007589 */ /* 0x000ea800000e0000 */
[----:B------:R4:W1:Y:S01]  /*0080*/  SHFL.IDX PT, R10, R2, RZ, 0x1f ;  /* 0x00001fff020a7589 */ /* 0x00086200000e0000 */
[----:B--2---:R-:W-:Y:S02]  /*0090*/  ISETP.NE.OR P0, PT, R0, RZ, !P0 ;  /* 0x000000ff0000720c */ /* 0x004fe40004705670 */
[----:B------:R-:W-:-:S11]  /*00a0*/  SHF.R.S32.HI R3, RZ, 0x1f, R0 ;  /* 0x0000001fff037819 */ /* 0x000fd60000011400 */
[----:B-1-34-:R-:W-:Y:S05]  /*00b0*/  @P0 BRA `(.L_x_1) ;  /* 0x0000000000380947 */ /* 0x01afea0003800000 */
[----:B------:R-:W-:Y:S02]  /*00c0*/  ULDC.64 UR4, c[0x0][0x198] ;  /* 0x0000660000047ab9 */ /* 0x000fe40000000a00 */
[----:B------:R-:W-:Y:S02]  /*00d0*/  UIADD3 UR6, UP0, UR4, 0xf0, URZ ;  /* 0x000000f004067890 */ /* 0x000fe4000ff1e03f */
[----:B------:R-:W-:Y:S02]  /*00e0*/  UIADD3 UR8, UP1, UR4, 0x1f0, URZ ;  /* 0x000001f004087890 */ /* 0x000fe4000ff3e03f */
[----:B------:R-:W-:Y:S02]  /*00f0*/  UIADD3 UR10, UP2, UR4, 0x3f0, URZ ;  /* 0x000003f0040a7890 */ /* 0x000fe4000ff5e03f */
[----:B------:R-:W-:Y:S02]  /*0100*/  UIADD3 UR4, UP3, UR4, 0x4f0, URZ ;  /* 0x000004f004047890 */ /* 0x000fe4000ff7e03f */
[----:B------:R-:W-:-:S02]  /*0110*/  UIADD3.X UR7, URZ, UR5, URZ, UP0, !UPT ;  /* 0x000000053f077290 */ /* 0x000fc400087fe43f */
[----:B------:R-:W-:Y:S02]  /*0120*/  UIADD3.X UR9, URZ, UR5, URZ, UP1, !UPT ;  /* 0x000000053f097290 */ /* 0x000fe40008ffe43f */
[----:B------:R-:W-:Y:S02]  /*0130*/  UIADD3.X UR11, URZ, UR5, URZ, UP2, !UPT ;  /* 0x000000053f0b7290 */ /* 0x000fe400097fe43f */
[----:B------:R-:W-:-:S03]  /*0140*/  UIADD3.X UR5, URZ, UR5, URZ, UP3, !UPT ;  /* 0x000000053f057290 */ /* 0x000fc60009ffe43f */
[----:B------:R1:W-:Y:S02]  /*0150*/  UTMACCTL.PF [UR6] ;  /* 0x00000000060079b9 */ /* 0x0003e40008040000 */
[----:B------:R1:W-:Y:S02]  /*0160*/  UTMACCTL.PF [UR8] ;  /* 0x00000000080079b9 */ /* 0x0003e40008040000 */
[----:B------:R1:W-:Y:S02]  /*0170*/  UTMACCTL.PF [UR10] ;  /* 0x000000000a0079b9 */ /* 0x0003e40008040000 */
[----:B------:R1:W-:Y:S02]  /*0180*/  UTMACCTL.PF [UR4] ;  /* 0x00000000040079b9 */ /* 0x0003e40008040000 */
[----:B-1----:R-:W-:Y:S01]  /*0190*/  NOP ;  /* 0x0000000000007918 */ /* 0x002fe20000000000 */
.L_x_1:
[----:B------:R-:W-:Y:S05]  /*01a0*/  BSYNC B0 ;  /* 0x0000000000007941 */ /* 0x000fea0003800000 */
.L_x_0:
[----:B------:R-:W-:Y:S01]  /*01b0*/  ULDC.64 UR4, c[0x0][0x590] ;  /* 0x0001640000047ab9 */ /* 0x000fe20000000a00 */
[----:B------:R-:W-:Y:S01]  /*01c0*/  LEA.HI R3, R3, R0, RZ, 0x2 ;  /* 0x0000000003037211 */ /* 0x000fe200078f10ff */
[----:B------:R-:W-:Y:S01]  /*01d0*/  ULDC.64 UR40, c[0x0][0x208] ;  /* 0x0000820000287ab9 */ /* 0x000fe20000000a00 */
[----:B------:R-:W-:Y:S01]  /*01e0*/  ISETP.NE.U32.AND P2, PT, RZ, UR4, PT ;  /* 0x00000004ff007c0c */ /* 0x000fe2000bf45070 */
[----:B------:R-:W-:Y:S01]  /*01f0*/  IMAD.MOV.U32 R2, RZ, RZ, R4 ;  /* 0x000000ffff027224 */ /* 0x000fe200078e0004 */
[----:B------:R-:W-:Y:S02]  /*0200*/  LOP3.LUT R3, R3, 0xfffffffc, RZ, 0xc0, !PT ;  /* 0xfffffffc03037812 */ /* 0x000fe400078ec0ff */
[----:B------:R-:W-:Y:S02]  /*0210*/  ISETP.NE.AND.EX P3, PT, RZ, UR5, PT, P2 ;  /* 0x00000005ff007c0c */ /* 0x000fe4000bf65320 */
[----:B------:R-:W-:Y:S01]  /*0220*/  PRMT R7, RZ, 0x7610, R7 ;  /* 0x00007610ff077816 */ /* 0x000fe20000000007 */
[----:B------:R-:W-:-:S02]  /*0230*/  IMAD.IADD R0, R0, 0x1, -R3 ;  /* 0x0000000100007824 */ /* 0x000fc400078e0a03 */
[----:B------:R-:W-:-:S08]  /*0240*/  IMAD.MOV.U32 R3, RZ, RZ, R5 ;  /* 0x000000ffff037224 */ /* 0x000fd000078e0005 */
[----:B------:R-:W-:Y:S05]  /*0250*/  @P3 BRA `(.L_x_2) ;  /* 0x0000000000303947 */ /* 0x000fea0003800000 */
[----:B------:R-:W-:Y:S02]  /*0260*/  ULDC.64 UR6, c[0x0][0x588] ;  /* 0x0001620000067ab9 */ /* 0x000fe40000000a00 */
[----:B------:R-:W-:-:S04]  /*0270*/  ISETP.NE.U32.AND P0, PT, RZ, UR6, PT ;  /* 0x00000006ff007c0c */ /* 0x000fc8000bf05070 */
[----:B------:R-:W-:-:S13]  /*0280*/  ISETP.NE.AND.EX P0, PT, RZ, UR7, PT, P0 ;  /* 0x00000007ff007c0c */ /* 0x000fda000bf05300 */
[----:B------:R-:W-:Y:S05]  /*0290*/  @!P0 BRA `(.L_x_3) ;  /* 0x0000000000108947 */ /* 0x000fea0003800000 */
[----:B------:R-:W2:Y:S02]  /*02a0*/  LDG.E R7, desc[UR40][R2.64] ;  /* 0x0000002802077981 */ /* 0x000ea4000c1e1900 */
[----:B--2---:R-:W-:Y:S01]  /*02b0*/  FSETP.NEU.AND P1, PT, R7, RZ, PT ;  /* 0x000000ff0700720b */ /* 0x004fe20003f2d000 */
[----:B------:R-:W-:Y:S01]  /*02c0*/  IMAD.MOV.U32 R7, RZ, RZ, 0x1 ;  /* 0x00000001ff077424 */ /* 0x000fe200078e00ff */
[----:B------:R-:W-:Y:S11]  /*02d0*/  BRA `(.L_x_2) ;  /* 0x0000000000107947 */ /* 0x000ff60003800000 */
.L_x_3:
[----:B------:R-:W-:Y:S01]  /*02e0*/  ULDC UR6, c[0x0][0x580] ;  /* 0x0001600000067ab9 */ /* 0x000fe20000000800 */
[----:B------:R-:W-:Y:S01]  /*02f0*/  IMAD.MOV.U32 R7, RZ, RZ, 0x1 ;  /* 0x00000001ff077424 */ /* 0x000fe200078e00ff */
[----:B------:R-:W-:Y:S02]  /*0300*/  FSETP.NEU.AND P1, PT, RZ, UR6, PT ;  /* 0x00000006ff007c0b */ /* 0x000fe4000bf2d000 */
[----:B------:R-:W-:-:S11]  /*0310*/  CS2R R2, SRZ ;  /* 0x0000000000027805 */ /* 0x000fd6000001ff00 */
.L_x_2:
[----:B------:R-:W-:Y:S02]  /*0320*/  ISETP.NE.U32.AND P4, PT, R2, RZ, PT ;  /* 0x000000ff0200720c */ /* 0x000fe40003f85070 */
[----:B------:R-:W-:Y:S02]  /*0330*/  ISETP.NE.AND.EX P5, PT, RZ, UR5, PT, P2 ;  /* 0x00000005ff007c0c */ /* 0x000fe4000bfa5320 */
[----:B------:R-:W-:Y:S02]  /*0340*/  ISETP.NE.AND.EX P2, PT, R3, RZ, PT, P4 ;  /* 0x000000ff0300720c */ /* 0x000fe40003f45340 */
[----:B------:R-:W-:-:S11]  /*0350*/  PLOP3.LUT P0, PT, PT, PT, PT, 0x8, 0x0 ;  /* 0x000000000000781c */ /* 0x000fd60003f0e170 */
[----:B------:R-:W-:Y:S05]  /*0360*/  @P2 BRA P5, `(.L_x_4) ;  /* 0x0000000000342947 */ /* 0x000fea0002800000 */
[----:B------:R-:W-:-:S04]  /*0370*/  ISETP.NE.U32.AND P0, PT, RZ, UR4, PT ;  /* 0x00000004ff007c0c */ /* 0x000fc8000bf05070 */
[----:B------:R-:W-:-:S13]  /*0380*/  ISETP.NE.AND.EX P0, PT, RZ, UR5, PT, P0 ;  /* 0x00000005ff007c0c */ /* 0x000fda000bf05300 */
[----:B------:R-:W-:Y:S05]  /*0390*/  @!P0 BRA `(.L_x_5) ;  /* 0x0000000000248947 */ /* 0x000fea0003800000 */
[----:B------:R-:W-:Y:S02]  /*03a0*/  PRMT R7, R7, 0x9910, RZ ;  /* 0x0000991007077816 */ /* 0x000fe400000000ff */
[----:B------:R-:W-:Y:S02]  /*03b0*/  ISETP.NE.U32.AND P0, PT, R2, RZ, PT ;  /* 0x000000ff0200720c */ /* 0x000fe40003f05070 */
[----:B------:R-:W-:Y:S02]  /*03c0*/  ISETP.NE.AND P2, PT, R7, RZ, PT ;  /* 0x000000ff0700720c */ /* 0x000fe40003f45270 */
[----:B------:R-:W-:Y:S02]  /*03d0*/  ISETP.NE.AND.EX P0, PT, R3, RZ, PT, P0 ;  /* 0x000000ff0300720c */ /* 0x000fe40003f05300 */
[----:B------:R-:W-:-:S09]  /*03e0*/  SEL R2, RZ, 0xffffffff, P1 ;  /* 0xffffffffff027807 */ /* 0x000fd20000800000 */
[----:B------:R-:W-:-:S04]  /*03f0*/  @!P2 SEL R2, RZ, 0xffffffff, P0 ;  /* 0xffffffffff02a807 */ /* 0x000fc80000000000 */
[----:B------:R-:W-:-:S04]  /*0400*/  LOP3.LUT R2, R2, 0x1, RZ, 0xc0, !PT ;  /* 0x0000000102027812 */ /* 0x000fc800078ec0ff */
[----:B------:R-:W-:Y:S01]  /*0410*/  ISETP.EQ.U32.AND P0, PT, R2, 0x1, PT ;  /* 0x000000010200780c */ /* 0x000fe20003f02070 */
[----:B------:R-:W-:-:S12]  /*0420*/  BRA `(.L_x_4) ;  /* 0x0000000000047947 */ /* 0x000fd80003800000 */
.L_x_5:
[----:B------:R-:W-:-:S13]  /*0430*/  PLOP3.LUT P0, PT, P1, PT, PT, 0x8, 0x0 ;  /* 0x000000000000781c */ /* 0x000fda0000f0e170 */
.L_x_4:
[----:B------:R-:W1:Y:S02]  /*0440*/  SHFL.IDX PT, R2, R6, RZ, 0x1f ;  /* 0x00001fff06027589 */ /* 0x000e6400000e0000 */
[----:B-1----:R-:W-:-:S13]  /*0450*/  ISETP.NE.AND P1, PT, R2, RZ, PT ;  /* 0x000000ff0200720c */ /* 0x002fda0003f25270 */
[----:B------:R-:W-:Y:S05]  /*0460*/  @P1 BRA `(.L_x_6) ;  /* 0x0000000000581947 */ /* 0x000fea0003800000 */
[----:B------:R-:W1:Y:S01]  /*0470*/  S2UR UR8, SR_CgaCtaId ;  /* 0x00000000000879c3 */ /* 0x000e620000008800 */
[----:B------:R-:W-:Y:S01]  /*0480*/  UMOV UR4, 0x400 ;  /* 0x0000040000047882 */ /* 0x000fe20000000000 */
[----:B------:R-:W-:Y:S01]  /*0490*/  UMOV UR5, 0x1 ;  /* 0x0000000100057882 */ /* 0x000fe20000000000 */
[----:B------:R-:W-:Y:S01]  /*04a0*/  UMOV UR6, 0x100 ;  /* 0x0000010000067882 */ /* 0x000fe20000000000 */
[----:B------:R-:W-:Y:S01]  /*04b0*/  ELECT P1, URZ, PT ;  /* 0x00000000003f782f */ /* 0x000fe20003820000 */
[----:B------:R-:W-:-:S04]  /*04c0*/  UIADD3 UR6, -UR6, 0x100000, URZ ;  /* 0x0010000006067890 */ /* 0x000fc8000fffe13f */
[----:B------:R-:W-:Y:S02]  /*04d0*/  USHF.L.U32 UR7, UR6, 0xb, URZ ;  /* 0x0000000b06077899 */ /* 0x000fe4000800063f */
[----:B------:R-:W-:Y:S02]  /*04e0*/  USHF.L.U32 UR6, UR6, 0x1, URZ ;  /* 0x0000000106067899 */ /* 0x000fe4000800063f */
[----:B-1----:R-:W-:Y:S02]  /*04f0*/  ULEA UR8, UR8, UR4, 0x18 ;  /* 0x0000000408087291 */ /* 0x002fe4000f8ec03f */
[----:B------:R-:W-:-:S04]  /*0500*/  UIADD3 UR4, -UR5, 0x100000, URZ ;  /* 0x0010000005047890 */ /* 0x000fc8000fffe13f */
[----:B------:R-:W-:Y:S02]  /*0510*/  USHF.L.U32 UR5, UR4, 0xb, URZ ;  /* 0x0000000b04057899 */ /* 0x000fe4000800063f */
[----:B------:R-:W-:Y:S01]  /*0520*/  USHF.L.U32 UR4, UR4, 0x1, URZ ;  /* 0x0000000104047899 */ /* 0x000fe2000800063f */
[----:B------:R-:W1:Y:S11]  /*0530*/  FENCE.VIEW.ASYNC.S ;  /* 0x00000000000073c6 */ /* 0x000e760000000000 */
[----:B-1----:R1:W2:Y:S01]  /*0540*/  SYNCS.EXCH.64 URZ, [UR8], UR4 ;  /* 0x00000004083f75b2 */ /* 0x0022a20008000100 */
[----:B------:R1:W3:Y:S01]  /*0550*/  SYNCS.EXCH.64 URZ, [UR8+0x20], UR6 ;  /* 0x00002006083f75b2 */ /* 0x0002e20008000100 */
[----:B------:R1:W4:Y:S01]  /*0560*/  SYNCS.EXCH.64 URZ, [UR8+0x8], UR4 ;  /* 0x00000804083f75b2 */ /* 0x0003220008000100 */
[----:B------:R1:W1:Y:S01]  /*0570*/  SYNCS.EXCH.64 URZ, [UR8+0x28], UR6 ;  /* 0x00002806083f75b2 */ /* 0x0002620008000100 */
[----:B------:R1:W1:Y:S01]  /*0580*/  SYNCS.EXCH.64 URZ, [UR8+0x10], UR4 ;  /* 0x00001004083f75b2 */ /* 0x0002620008000100 */
[----:B------:R1:W1:Y:S01]  /*0590*/  SYNCS.EXCH.64 URZ, [UR8+0x30], UR6 ;  /* 0x00003006083f75b2 */ /* 0x0002620008000100 */
[----:B------:R1:W1:Y:S01]  /*05a0*/  SYNCS.EXCH.64 URZ, [UR8+0x18], UR4 ;  /* 0x00001804083f75b2 */ /* 0x0002620008000100 */
[----:B------:R1:W1:Y:S01]  /*05b0*/  SYNCS.EXCH.64 URZ, [UR8+0x38], UR6 ;  /* 0x00003806083f75b2 */ /* 0x0002620008000100 */
[----:B------:R-:W-:Y:S01]  /*05c0*/  NOP ;  /* 0x0000000000007918 */ /* 0x000fe20000000000 */
.L_x_6:
[----:B------:R-:W5:Y:S01]  /*05d0*/  SHFL.IDX PT, R3, R6, RZ, 0x1f ;  /* 0x00001fff06037589 */ /* 0x000f6200000e0000 */
[----:B------:R-:W1:Y:S01]  /*05e0*/  LDC R2, c[0x0][0x904] ;  /* 0x00024100ff027b82 */ /* 0x000e620000000800 */
[----:B------:R-:W-:Y:S01]  /*05f0*/  NOP ;  /* 0x0000000000007918 */ /* 0x000fe20000000000 */
[----:B-----5:R-:W-:-:S13]  /*0600*/  ISETP.NE.AND P1, PT, R3, RZ, PT ;  /* 0x000000ff0300720c */ /* 0x020fda0003f25270 */
[----:B------:R-:W-:Y:S05]  /*0610*/  @P1 BRA `(.L_x_7) ;  /* 0x0000000000581947 */ /* 0x000fea0003800000 */
[----:B-1----:R-:W1:Y:S01]  /*0620*/  S2UR UR5, SR_CgaCtaId ;  /* 0x00000000000579c3 */ /* 0x002e620000008800 */
[----:B------:R-:W-:Y:S01]  /*0630*/  UMOV UR4, 0x400 ;  /* 0x0000040000047882 */ /* 0x000fe20000000000 */
[----:B------:R-:W-:Y:S01]  /*0640*/  UMOV UR6, 0x20 ;  /* 0x0000002000067882 */ /* 0x000fe20000000000 */
[----:B------:R-:W-:Y:S01]  /*0650*/  UMOV UR7, 0x100 ;  /* 0x0000010000077882 */ /* 0x000fe20000000000 */
[----:B------:R-:W-:Y:S01]  /*0660*/  ELECT P1, URZ, PT ;  /* 0x00000000003f782f */ /* 0x000fe20003820000 */
[----:B-1----:R-:W-:Y:S02]  /*0670*/  ULEA UR8, UR5, UR4, 0x18 ;  /* 0x0000000405087291 */ /* 0x002fe4000f8ec03f */
[----:B------:R-:W-:-:S04]  /*0680*/  UIADD3 UR4, -UR6, 0x100000, URZ ;  /* 0x0010000006047890 */ /* 0x000fc8000fffe13f */
[----:B------:R-:W-:Y:S02]  /*0690*/  USHF.L.U32 UR5, UR4, 0xb, URZ ;  /* 0x0000000b04057899 */ /* 0x000fe4000800063f */
[----:B------:R-:W-:Y:S02]  /*06a0*/  USHF.L.U32 UR4, UR4, 0x1, URZ ;  /* 0x0000000104047899 */ /* 0x000fe4000800063f */
[----:B------:R-:W-:-:S04]  /*06b0*/  UIADD3 UR6, -UR7, 0x100000, URZ ;  /* 0x0010000007067890 */ /* 0x000fc8000fffe13f */
[----:B------:R-:W-:Y:S02]  /*06c0*/  USHF.L.U32 UR7, UR6, 0xb, URZ ;  /* 0x0000000b06077899 */ /* 0x000fe4000800063f */
[----:B------:R-:W-:Y:S01]  /*06d0*/  USHF.L.U32 UR6, UR6, 0x1, URZ ;  /* 0x0000000106067899 */ /* 0x000fe2000800063f */
[----:B------:R-:W1:Y:S03]  /*06e0*/  FENCE.VIEW.ASYNC.S ;  /* 0x00000000000073c6 */ /* 0x000e660000000000 */
[----:B-1----:R1:W1:Y:S08]  /*06f0*/  SYNCS.EXCH.64 URZ, [UR8+0x40], UR4 ;  /* 0x00004004083f75b2 */ /* 0x0022700008000100 */
[----:B------:R1:W1:Y:S01]  /*0700*/  SYNCS.EXCH.64 URZ, [UR8+0x60], UR6 ;  /* 0x00006006083f75b2 */ /* 0x0002620008000100 */
[----:B------:R1:W1:Y:S01]  /*0710*/  SYNCS.EXCH.64 URZ, [UR8+0x48], UR4 ;  /* 0x00004804083f75b2 */ /* 0x0002620008000100 */
[----:B------:R1:W1:Y:S01]  /*0720*/  SYNCS.EXCH.64 URZ, [UR8+0x68], UR6 ;  /* 0x00006806083f75b2 */ /* 0x0002620008000100 */
[----:B------:R1:W1:Y:S01]  /*0730*/  SYNCS.EXCH.64 URZ, [UR8+0x50], UR4 ;  /* 0x00005004083f75b2 */ /* 0x0002620008000100 */
[----:B------:R1:W1:Y:S01]  /*0740*/  SYNCS.EXCH.64 URZ, [UR8+0x70], UR6 ;  /* 0x00007006083f75b2 */ /* 0x0002620008000100 */
[----:B------:R1:W1:Y:S01]  /*0750*/  SYNCS.EXCH.64 URZ, [UR8+0x58], UR4 ;  /* 0x00005804083f75b2 */ /* 0x0002620008000100 */
[----:B------:R1:W1:Y:S01]  /*0760*/  SYNCS.EXCH.64 URZ, [UR8+0x78], UR6 ;  /* 0x00007806083f75b2 */ /* 0x0002620008000100 */
[----:B------:R-:W-:Y:S01]  /*0770*/  NOP ;  /* 0x0000000000007918 */ /* 0x000fe20000000000 */
.L_x_7:
[----:B------:R-:W5:Y:S01]  /*0780*/  SHFL.IDX PT, R6, R6, RZ, 0x1f ;  /* 0x00001fff06067589 */ /* 0x000f6200000e0000 */
[----:B------:R-:W-:Y:S01]  /*0790*/  ELECT P1, URZ, PT ;  /* 0x00000000003f782f */ /* 0x000fe20003820000 */
[----:B------:R-:W2:Y:S01]  /*07a0*/  S2UR UR36, SR_CgaCtaId ;  /* 0x00000000002479c3 */ /* 0x000ea20000008800 */
[----:B-1----:R-:W-:Y:S01]  /*07b0*/  ISETP.NE.AND P6, PT, R2, 0x1, PT ;  /* 0x000000010200780c */ /* 0x002fe20003fc5270 */
[----:B------:R-:W1:Y:S01]  /*07c0*/  S2R R3, SR_CTAID.Y ;  /* 0x0000000000037919 */ /* 0x000e620000002600 */
[----:B------:R-:W-:Y:S01]  /*07d0*/  UMOV UR4, 0x20 ;  /* 0x0000002000047882 */ /* 0x000fe20000000000 */
[----:B------:R-:W-:Y:S01]  /*07e0*/  ISETP.NE.AND P4, PT, R0, RZ, PT ;  /* 0x000000ff0000720c */ /* 0x000fe20003f85270 */
[----:B------:R-:W-:Y:S01]  /*07f0*/  NOP ;  /* 0x0000000000007918 */ /* 0x000fe20000000000 */
[----:B------:R-:W3:Y:S01]  /*0800*/  S2R R8, SR_CTAID.X ;  /* 0x0000000000087919 */ /* 0x000ee20000002500 */
[----:B------:R-:W-:Y:S01]  /*0810*/  P2R R7, PR, RZ, 0x40 ;  /* 0x00000040ff077803 */ /* 0x000fe20000000000 */
[----:B------:R-:W-:Y:S01]  /*0820*/  IMAD.MOV.U32 R9, RZ, RZ, RZ ;  /* 0x000000ffff097224 */ /* 0x000fe200078e00ff */
[----:B------:R-:W-:Y:S05]  /*0830*/  BSSY B6, `(.L_x_8) ;  /* 0x0000711000067945 */ /* 0x000fea0003800000 */
[----:B------:R-:W3:Y:S01]  /*0840*/  @P6 LDC R17, c[0x0][0x10] ;  /* 0x00000400ff116b82 */ /* 0x000ee20000000800 */
[----:B------:R-:W-:Y:S01]  /*0850*/  @P6 IMAD.MOV.U32 R7, RZ, RZ, RZ ;  /* 0x000000ffff076224 */ /* 0x000fe200078e00ff */
[----:B-----5:R-:W-:-:S06]  /*0860*/  ISETP.NE.OR P2, PT, R6, RZ, !P1 ;  /* 0x000000ff0600720c */ /* 0x020fcc0004f45670 */
[----:B------:R-:W5:Y:S01]  /*0870*/  @!P6 LDC R11, c[0x0][0xc] ;  /* 0x00000300ff0beb82 */ /* 0x000f620000000800 */
[----:B------:R-:W-:-:S04]  /*0880*/  ISETP.EQ.OR P1, PT, R0, 0x3, !P4 ;  /* 0x000000030000780c */ /* 0x000fc80006722670 */
[----:B------:R-:W-:-:S04]  /*0890*/  ISETP.EQ.AND P1, PT, R10, RZ, P1 ;  /* 0x000000ff0a00720c */ /* 0x000fc80000f22270 */
[----:B------:R-:W-:Y:S01]  /*08a0*/  SEL R22, RZ, 0x1, !P1 ;  /* 0x00000001ff167807 */ /* 0x000fe20004800000 */
[----:B-1----:R-:W-:Y:S01]  /*08b0*/  @P6 IMAD.MOV.U32 R6, RZ, RZ, R3 ;  /* 0x000000ffff066224 */ /* 0x002fe200078e0003 */
[----:B------:R-:W-:Y:S01]  /*08c0*/  VOTEU.ALL UP0, P2 ;  /* 0x00000000003f7886 */ /* 0x000fe20001000000 */
[----:B------:R-:W-:Y:S02]  /*08d0*/  VOTEU.ALL UP1, P2 ;  /* 0x00000000003f7886 */ /* 0x000fe40001020000 */
[----:B---3--:R-:W-:Y:S02]  /*08e0*/  @P6 IMAD.WIDE.U32 R16, R8, R17, R6 ;  /* 0x0000001108106225 */ /* 0x008fe400078e0006 */
[----:B------:R-:W-:Y:S01]  /*08f0*/  @!UP0 UMOV UR6, 0x400 ;  /* 0x0000040000068882 */ /* 0x000fe20000000000 */
[----:B------:R-:W-:-:S04]  /*0900*/  @!UP0 UIADD3 UR4, -UR4, 0x100000, URZ ;  /* 0x0010000004048890 */ /* 0x000fc8000fffe13f */
[----:B------:R-:W-:Y:S02]  /*0910*/  @!UP0 USHF.L.U32 UR5, UR4, 0xb, URZ ;  /* 0x0000000b04058899 */ /* 0x000fe4000800063f */
[----:B------:R-:W-:Y:S01]  /*0920*/  @!UP0 USHF.L.U32 UR4, UR4, 0x1, URZ ;  /* 0x0000000104048899 */ /* 0x000fe2000800063f */
[----:B------:R-:W-:Y:S01]  /*0930*/  @P6 IMAD.MOV.U32 R7, RZ, RZ, RZ ;  /* 0x000000ffff076224 */ /* 0x000fe200078e00ff */
[----:B--2---:R-:W-:Y:S01]  /*0940*/  @!UP0 ULEA UR8, UR36, UR6, 0x18 ;  /* 0x0000000624088291 */ /* 0x004fe2000f8ec03f */
[----:B------:R-:W-:Y:S01]  /*0950*/  VOTEU.ALL UP0, P2 ;  /* 0x00000000003f7886 */ /* 0x000fe20001000000 */
[C---:B------:R-:W-:Y:S01]  /*0960*/  ISETP.NE.AND P2, PT, R10.reuse, RZ, PT ;  /* 0x000000ff0a00720c */ /* 0x040fe20003f45270 */
[----:B------:R-:W-:Y:S01]  /*0970*/  ULDC UR6, c[0x0][0xc] ;  /* 0x0000030000067ab9 */ /* 0x000fe20000000800 */
[----:B------:R-:W-:Y:S01]  /*0980*/  ULDC UR7, c[0x0][0x10] ;  /* 0x0000040000077ab9 */ /* 0x000fe20000000800 */
[----:B------:R-:W-:Y:S01]  /*0990*/  VIADD R10, R10, 0xffffffff ;  /* 0xffffffff0a0a7836 */ /* 0x000fe20000000000 */
[----:B------:R-:W-:Y:S01]  /*09a0*/  ISETP.EQ.AND P5, PT, R0, 0x2, !P2 ;  /* 0x000000020000780c */ /* 0x000fe200057a2270 */
[----:B------:R-:W-:-:S02]  /*09b0*/  @P6 IMAD.IADD R17, R17, 0x1, R7 ;  /* 0x0000000111116824 */ /* 0x000fc400078e0207 */
[----:B-----5:R-:W-:Y:S01]  /*09c0*/  @!P6 IMAD.WIDE.U32 R6, R11, R3, R8 ;  /* 0x000000030b06e225 */ /* 0x020fe200078e0008 */
[----:B------:R-:W-:Y:S01]  /*09d0*/  ISETP.GE.U32.AND P1, PT, R10, 0x2, PT ;  /* 0x000000020a00780c */ /* 0x000fe20003f26070 */
[----:B------:R-:W1:Y:S02]  /*09e0*/  FENCE.VIEW.ASYNC.S ;  /* 0x00000000000073c6 */ /* 0x000e640000000000 */
[----:B-1----:R-:W4:Y:S01]  /*09f0*/  @!UP0 SYNCS.EXCH.64 URZ, [UR8+0x80], UR4 ;  /* 0x00008004083f85b2 */ /* 0x002f220008000100 */
[----:B------:R-:W-:Y:S01]  /*0a00*/  SEL R19, RZ, 0x1, !P5 ;  /* 0x00000001ff137807 */ /* 0x000fe20006800000 */
[----:B------:R-:W-:Y:S01]  /*0a10*/  @!P6 IMAD.MOV.U32 R16, RZ, RZ, R6 ;  /* 0x000000ffff10e224 */ /* 0x000fe200078e0006 */
[----:B------:R-:W-:Y:S01]  /*0a20*/  SEL R22, R22, 0x2, P1 ;  /* 0x0000000216167807 */ /* 0x000fe20000800000 */
[----:B------:R-:W-:Y:S01]  /*0a30*/  @!P6 IMAD.MOV.U32 R17, RZ, RZ, R7 ;  /* 0x000000ffff11e224 */ /* 0x000fe200078e0007 */
[----:B------:R-:W-:Y:S01]  /*0a40*/  SEL R19, R19, 0x2, P1 ;  /* 0x0000000213137807 */ /* 0x000fe20000800000 */
[----:B------:R1:W4:Y:S01]  /*0a50*/  @!UP1 SYNCS.EXCH.64 URZ, [UR8+0x88], UR4 ;  /* 0x00008804083f95b2 */ /* 0x0003220008000100 */
[----:B------:R-:W-:Y:S01]  /*0a60*/  NOP ;  /* 0x0000000000007918 */ /* 0x000fe20000000000 */
[----:B-1----:R-:W-:-:S03]  /*0a70*/  UIMAD.WIDE.U32 UR4, UR6, UR7, URZ ;  /* 0x00000007060472a5 */ /* 0x002fc6000f8e003f */
[----:B------:R-:W-:Y:S02]  /*0a80*/  ULDC UR6, c[0x0][0x14] ;  /* 0x0000050000067ab9 */ /* 0x000fe40000000800 */
[----:B------:R-:W-:Y:S02]  /*0a90*/  UIMAD.WIDE.U32 UR38, UR4, UR6, URZ ;  /* 0x00000006042672a5 */ /* 0x000fe4000f8e003f */
[----:B------:R-:W-:-:S04]  /*0aa0*/  UIMAD UR37, UR5, UR6, URZ ;  /* 0x00000006052572a4 */ /* 0x000fc8000f8e023f */
[----:B------:R-:W-:Y:S01]  /*0ab0*/  UIADD3 UR37, UR39, UR37, URZ ;  /* 0x0000002527257290 */ /* 0x000fe2000fffe03f */
[----:B----4-:R-:W-:Y:S06]  /*0ac0*/  BAR.SYNC.DEFER_BLOCKING 0x0 ;  /* 0x0000000000007b1d */ /* 0x010fec0000010000 */
[----:B------:R-:W-:Y:S05]  /*0ad0*/  @!P2 BRA `(.L_x_9) ;  /* 0x00000044007ca947 */ /* 0x000fea0003800000 */
[----:B------:R-:W-:-:S13]  /*0ae0*/  ISETP.GT.U32.AND P0, PT, R10, 0x1, PT ;  /* 0x000000010a00780c */ /* 0x000fda0003f04070 */
[----:B------:R-:W-:Y:S05]  /*0af0*/  @P0 BRA `(.L_x_10) ;  /* 0x0000006c00900947 */ /* 0x000fea0003800000 */
[----:B------:R-:W-:Y:S01]  /*0b00*/  ULDC.64 UR4, c[0x0][0x8f8] ;  /* 0x00023e0000047ab9 */ /* 0x000fe20000000a00 */
[----:B------:R-:W-:Y:S01]  /*0b10*/  UMOV UR47, 0xffffffff ;  /* 0xffffffff002f7882 */ /* 0x000fe20000000000 */
[----:B------:R-:W-:Y:S01]  /*0b20*/  ISETP.GE.U32.AND P0, PT, R16, UR4, PT ;  /* 0x0000000410007c0c */ /* 0x000fe2000bf06070 */
[----:B------:R-:W-:Y:S01]  /*0b30*/  IMAD.MOV.U32 R23, RZ, RZ, -0x1 ;  /* 0xffffffffff177424 */ /* 0x000fe200078e00ff */
[----:B------:R-:W-:Y:S01]  /*0b40*/  PRMT R88, RZ, 0x7610, R88 ;  /* 0x00007610ff587816 */ /* 0x000fe20000000058 */
[----:B------:R-:W-:Y:S01]  /*0b50*/  IMAD.MOV.U32 R92, RZ, RZ, -0x1 ;  /* 0xffffffffff5c7424 */ /* 0x000fe200078e00ff */
[----:B------:R-:W-:Y:S02]  /*0b60*/  ISETP.GE.U32.AND.EX P0, PT, R17, UR5, PT, P0 ;  /* 0x0000000511007c0c */ /* 0x000fe4000bf06100 */
[----:B------:R-:W-:-:S11]  /*0b70*/  PRMT R0, RZ, 0x7610, R0 ;  /* 0x00007610ff007816 */ /* 0x000fd60000000000 */
[----:B------:R-:W-:Y:S05]  /*0b80*/  @P0 BRA `(.L_x_11) ;  /* 0x0000000400600947 */ /* 0x000fea0003800000 */
[----:B------:R-:W1:Y:S01]  /*0b90*/  LDC.64 R14, c[0x0][0x8d0] ;  /* 0x00023400ff0e7b82 */ /* 0x000e620000000a00 */
[----:B------:R-:W-:Y:S02]  /*0ba0*/  IMAD.MOV.U32 R4, RZ, RZ, R16 ;  /* 0x000000ffff047224 */ /* 0x000fe400078e0010 */
[----:B------:R-:W-:-:S05]  /*0bb0*/  IMAD.MOV.U32 R5, RZ, RZ, R17 ;  /* 0x000000ffff057224 */ /* 0x000fca00078e0011 */
[----:B------:R-:W2:Y:S08]  /*0bc0*/  LDC R0, c[0x0][0x8d8] ;  /* 0x00023600ff007b82 */ /* 0x000eb00000000800 */
[----:B------:R-:W3:Y:S01]  /*0bd0*/  LDC.64 R20, c[0x0][0x8c8] ;  /* 0x00023200ff147b82 */ /* 0x000ee20000000a00 */
[----:B-1----:R-:W-:-:S04]  /*0be0*/  ISETP.NE.U32.AND P0, PT, R14, RZ, PT ;  /* 0x000000ff0e00720c */ /* 0x002fc80003f05070 */
[----:B------:R-:W-:-:S13]  /*0bf0*/  ISETP.NE.AND.EX P0, PT, R15, RZ, PT, P0 ;  /* 0x000000ff0f00720c */ /* 0x000fda0003f05300 */
[----:B--23--:R-:W-:Y:S05]  /*0c00*/  @!P0 BRA `(.L_x_12) ;  /* 0x0000000000288947 */ /* 0x00cfea0003800000 */
[----:B------:R-:W1:Y:S02]  /*0c10*/  LDC R11, c[0x0][0x8dc] ;  /* 0x00023700ff0b7b82 */ /* 0x000e640000000800 */
[----:B-1----:R-:W-:-:S05]  /*0c20*/  IADD3 R11, P0, R16, R11, RZ ;  /* 0x0000000b100b7210 */ /* 0x002fca0007f1e0ff */
[----:B------:R-:W-:-:S04]  /*0c30*/  IMAD.X R13, RZ, RZ, R17, P0 ;  /* 0x000000ffff0d7224 */ /* 0x000fc800000e0611 */
[----:B------:R-:W-:-:S04]  /*0c40*/  IMAD.WIDE.U32 R4, R13, R14, RZ ;  /* 0x0000000e0d047225 */ /* 0x000fc800078e00ff */
[----:B------:R-:W-:-:S04]  /*0c50*/  IMAD.WIDE.U32 R6, P0, R11, R15, R4 ;  /* 0x0000000f0b067225 */ /* 0x000fc80007800004 */
[----:B------:R-:W-:-:S04]  /*0c60*/  IMAD.WIDE.U32 R4, R11, R14, RZ ;  /* 0x0000000e0b047225 */ /* 0x000fc800078e00ff */
[----:B------:R-:W-:Y:S01]  /*0c70*/  IMAD.X R11, RZ, RZ, RZ, P0 ;  /* 0x000000ffff0b7224 */ /* 0x000fe200000e06ff */
[----:B------:R-:W-:Y:S01]  /*0c80*/  IADD3 RZ, P0, R5, R6, RZ ;  /* 0x0000000605ff7210 */ /* 0x000fe20007f1e0ff */
[----:B------:R-:W-:-:S04]  /*0c90*/  IMAD.MOV.U32 R10, RZ, RZ, R7 ;  /* 0x000000ffff0a7224 */ /* 0x000fc800078e0007 */
[----:B------:R-:W-:-:S08]  /*0ca0*/  IMAD.WIDE.U32.X R4, R13, R15, R10, P0 ;  /* 0x0000000f0d047225 */ /* 0x000fd000000e040a */
.L_x_12:
[-CC-:B------:R-:W-:Y:S01]  /*0cb0*/  SHF.R.U64 R25, R4, R0.reuse, R5.reuse ;  /* 0x0000000004197219 */ /* 0x180fe20000001205 */
[----:B------:R-:W1:Y:S01]  /*0cc0*/  LDC.64 R26, c[0x0][0x8e8] ;  /* 0x00023a00ff1a7b82 */ /* 0x000e620000000a00 */
[----:B------:R-:W-:Y:S01]  /*0cd0*/  SHF.R.U32.HI R4, RZ, R0, R5 ;  /* 0x00000000ff047219 */ /* 0x000fe20000011605 */
[----:B------:R-:W-:Y:S01]  /*0ce0*/  ULDC UR4, c[0x0][0x150] ;  /* 0x0000540000047ab9 */ /* 0x000fe20000000800 */
[----:B------:R-:W-:Y:S02]  /*0cf0*/  I2FP.F32.U32 R0, R8 ;  /* 0x0000000800007245 */ /* 0x000fe40000201000 */
[----:B------:R-:W-:-:S03]  /*0d00*/  IADD3 R9, P0, RZ, -R25, RZ ;  /* 0x80000019ff097210 */ /* 0x000fc60007f1e0ff */
[----:B------:R-:W2:Y:S01]  /*0d10*/  LDC R10, c[0x0][0x8c0] ;  /* 0x00023000ff0a7b82 */ /* 0x000ea20000000800 */
[----:B------:R-:W-:Y:S01]  /*0d20*/  FMUL R0, R0, UR4 ;  /* 0x0000000400007c20 */ /* 0x000fe20008400000 */
[----:B------:R-:W-:Y:S01]  /*0d30*/  IMAD.X R11, RZ, RZ, ~R4, P0 ;  /* 0x000000ffff0b7224 */ /* 0x000fe200000e0e04 */
[----:B------:R-:W-:Y:S01]  /*0d40*/  ULDC UR4, c[0x0][0x154] ;  /* 0x0000550000047ab9 */ /* 0x000fe20000000800 */
[----:B------:R-:W-:-:S03]  /*0d50*/  IMAD.WIDE.U32 R4, R9, R20, R16 ;  /* 0x0000001409047225 */ /* 0x000fc600078e0010 */
[----:B------:R-:W3:Y:S01]  /*0d60*/  F2I.U32.TRUNC.NTZ R0, R0 ;  /* 0x0000000000007305 */ /* 0x000ee2000020f000 */
[----:B------:R-:W4:Y:S01]  /*0d70*/  LDC R7, c[0x0][0x144] ;  /* 0x00005100ff077b82 */ /* 0x000f220000000800 */
[----:B------:R-:W-:-:S04]  /*0d80*/  IMAD R6, R11, R20, RZ ;  /* 0x000000140b067224 */ /* 0x000fc800078e02ff */
[----:B------:R-:W-:-:S03]  /*0d90*/  IMAD R9, R9, R21, R6 ;  /* 0x0000001509097224 */ /* 0x000fc600078e0206 */
[----:B------:R-:W5:Y:S01]  /*0da0*/  LDC R12, c[0x0][0x8b0] ;  /* 0x00022c00ff0c7b82 */ /* 0x000f620000000800 */
[----:B------:R-:W-:Y:S01]  /*0db0*/  IMAD.IADD R9, R5, 0x1, R9 ;  /* 0x0000000105097824 */ /* 0x000fe200078e0209 */
[----:B-1----:R-:W-:Y:S01]  /*0dc0*/  ISETP.NE.U32.AND P0, PT, R26, RZ, PT ;  /* 0x000000ff1a00720c */ /* 0x002fe20003f05070 */
[----:B---3--:R-:W-:-:S03]  /*0dd0*/  IMAD.MOV R5, RZ, RZ, -R0 ;  /* 0x000000ffff057224 */ /* 0x008fc600078e0a00 */
[----:B------:R-:W-:Y:S02]  /*0de0*/  ISETP.NE.AND.EX P0, PT, R27, RZ, PT, P0 ;  /* 0x000000ff1b00720c */ /* 0x000fe40003f05300 */
[----:B------:R-:W1:Y:S01]  /*0df0*/  LDC R11, c[0x0][0x900] ;  /* 0x00024000ff0b7b82 */ /* 0x000e620000000800 */
[-CC-:B--2---:R-:W-:Y:S02]  /*0e00*/  SHF.R.U64 R20, R4, R10.reuse, R9.reuse ;  /* 0x0000000a04147219 */ /* 0x184fe40000001209 */
[----:B------:R-:W-:Y:S02]  /*0e10*/  I2FP.F32.U32 R4, R3 ;  /* 0x0000000300047245 */ /* 0x000fe40000201000 */
[----:B------:R-:W-:Y:S01]  /*0e20*/  SHF.R.U32.HI R9, RZ, R10, R9 ;  /* 0x0000000aff097219 */ /* 0x000fe20000011609 */
[----:B------:R-:W-:Y:S02]  /*0e30*/  IMAD.MOV.U32 R10, RZ, RZ, 0x1 ;  /* 0x00000001ff0a7424 */ /* 0x000fe400078e00ff */
[----:B------:R-:W2:Y:S01]  /*0e40*/  LDC R14, c[0x0][0x148] ;  /* 0x00005200ff0e7b82 */ /* 0x000ea20000000800 */
[----:B----4-:R-:W-:-:S02]  /*0e50*/  IMAD R0, R7, R5, R8 ;  /* 0x0000000507007224 */ /* 0x010fc400078e0208 */
[----:B------:R-:W-:Y:S01]  /*0e60*/  FMUL R5, R4, UR4 ;  /* 0x0000000404057c20 */ /* 0x000fe20008400000 */
[----:B------:R-:W-:-:S04]  /*0e70*/  IMAD.MOV.U32 R4, RZ, RZ, -0x1 ;  /* 0xffffffffff047424 */ /* 0x000fc800078e00ff */
[----:B------:R-:W3:Y:S01]  /*0e80*/  LDC R24, c[0x0][0x8a8] ;  /* 0x00022a00ff187b82 */ /* 0x000ee20000000800 */
[-CC-:B-----5:R-:W-:Y:S02]  /*0e90*/  SHF.R.U64 R28, R20, R12.reuse, R9.reuse ;  /* 0x0000000c141c7219 */ /* 0x1a0fe40000001209 */
[----:B------:R-:W-:Y:S02]  /*0ea0*/  SHF.R.U32.HI R6, RZ, R12, R9 ;  /* 0x0000000cff067219 */ /* 0x000fe40000011609 */
[----:B------:R4:W1:Y:S03]  /*0eb0*/  F2I.U32.TRUNC.NTZ R12, R5 ;  /* 0x00000005000c7305 */ /* 0x000866000020f000 */
[----:B------:R-:W2:Y:S01]  /*0ec0*/  LDC R15, c[0x0][0x8f0] ;  /* 0x00023c00ff0f7b82 */ /* 0x000ea20000000800 */
[-C--:B-1----:R-:W-:Y:S02]  /*0ed0*/  SHF.R.U64 R30, R28, R11.reuse, R6 ;  /* 0x0000000b1c1e7219 */ /* 0x082fe40000001206 */
[----:B------:R-:W-:-:S02]  /*0ee0*/  SHF.L.U32 R4, R4, R11, RZ ;  /* 0x0000000b04047219 */ /* 0x000fc400000006ff */
[-C--:B------:R-:W-:Y:S02]  /*0ef0*/  SHF.R.U32.HI R6, RZ, R11.reuse, R6 ;  /* 0x0000000bff067219 */ /* 0x080fe40000011606 */
[----:B------:R-:W-:Y:S01]  /*0f00*/  SHF.L.U32 R10, R10, R11, RZ ;  /* 0x0000000b0a0a7219 */ /* 0x000fe200000006ff */
[----:B------:R-:W1:Y:S01]  /*0f10*/  LDC R21, c[0x0][0x8e0] ;  /* 0x00023800ff157b82 */ /* 0x000e620000000800 */
[----:B------:R-:W-:Y:S01]  /*0f20*/  LOP3.LUT R11, RZ, R4, RZ, 0x33, !PT ;  /* 0x00000004ff0b7212 */ /* 0x000fe200078e33ff */
[----:B------:R-:W-:Y:S02]  /*0f30*/  IMAD.MOV.U32 R4, RZ, RZ, R30 ;  /* 0x000000ffff047224 */ /* 0x000fe400078e001e */
[----:B----4-:R-:W-:-:S04]  /*0f40*/  IMAD.MOV.U32 R5, RZ, RZ, R6 ;  /* 0x000000ffff057224 */ /* 0x010fc800078e0006 */
[----:B------:R-:W4:Y:S01]  /*0f50*/  LDC R23, c[0x0][0x8b8] ;  /* 0x00022e00ff177b82 */ /* 0x000f220000000800 */
[----:B------:R-:W-:Y:S05]  /*0f60*/  @!P0 BRA `(.L_x_13) ;  /* 0x0000000000288947 */ /* 0x000fea0003800000 */
[----:B------:R-:W5:Y:S02]  /*0f70*/  LDC R9, c[0x0][0x8f4] ;  /* 0x00023d00ff097b82 */ /* 0x000f640000000800 */
[----:B-----5:R-:W-:-:S05]  /*0f80*/  IADD3 R9, P0, R30, R9, RZ ;  /* 0x000000091e097210 */ /* 0x020fca0007f1e0ff */
        /* <DEDUP_REMOVED lines=8> */
.L_x_13:
[----:B--2---:R-:W-:Y:S01]  /*1010*/  SHF.R.U64 R4, R4, R15, R5 ;  /* 0x0000000f04047219 */ /* 0x004fe20000001205 */
[----:B---3--:R-:W-:Y:S01]  /*1020*/  VIADD R5, R24, 0xffffffff ;  /* 0xffffffff18057836 */ /* 0x008fe20000000000 */
[----:B------:R-:W-:Y:S01]  /*1030*/  LOP3.LUT R11, R28, R11, RZ, 0xc0, !PT ;  /* 0x0000000b1c0b7212 */ /* 0x000fe200078ec0ff */
[----:B------:R-:W-:Y:S01]  /*1040*/  IMAD.MOV R12, RZ, RZ, -R12 ;  /* 0x000000ffff0c7224 */ /* 0x000fe200078e0a0c */
[----:B------:R-:W-:Y:S01]  /*1050*/  R2UR UR47, R25 ;  /* 0x00000000192f72ca */ /* 0x000fe200000e0000 */
[----:B------:R-:W-:Y:S01]  /*1060*/  IMAD.MOV R6, RZ, RZ, -R4 ;  /* 0x000000ffff067224 */ /* 0x000fe200078e0a04 */
[----:B------:R-:W-:Y:S01]  /*1070*/  LOP3.LUT R5, R20, R5, RZ, 0xc0, !PT ;  /* 0x0000000514057212 */ /* 0x000fe200078ec0ff */
[----:B------:R-:W-:Y:S02]  /*1080*/  @P6 IMAD R0, R14, R12, R3 ;  /* 0x0000000c0e006224 */ /* 0x000fe400078e0203 */
[----:B------:R-:W-:Y:S02]  /*1090*/  IMAD R11, R10, R4, R11 ;  /* 0x000000040a0b7224 */ /* 0x000fe400078e020b */
[----:B-1----:R-:W-:-:S02]  /*10a0*/  IMAD R3, R6, R21, R30 ;  /* 0x0000001506037224 */ /* 0x002fc400078e021e */
[----:B----4-:R-:W-:Y:S02]  /*10b0*/  IMAD R0, R11, R23, R0 ;  /* 0x000000170b007224 */ /* 0x010fe400078e0200 */
[----:B------:R-:W-:Y:S02]  /*10c0*/  IMAD R3, R3, R24, R5 ;  /* 0x0000001803037224 */ /* 0x000fe400078e0205 */
[----:B------:R-:W-:-:S03]  /*10d0*/  IMAD.MOV.U32 R4, RZ, RZ, 0x1 ;  /* 0x00000001ff047424 */ /* 0x000fc600078e00ff */
[----:B------:R-:W-:Y:S02]  /*10e0*/  SEL R92, R3, R0, !P6 ;  /* 0x00000000035c7207 */ /* 0x000fe40007000000 */
[----:B------:R-:W-:Y:S02]  /*10f0*/  SEL R23, R0, R3, !P6 ;  /* 0x0000000300177207 */ /* 0x000fe40007000000 */
[----:B------:R-:W-:-:S07]  /*1100*/  PRMT R0, R4, 0x7610, R0 ;  /* 0x0000761004007816 */ /* 0x000fce0000000000 */
.L_x_11:
[----:B------:R-:W-:-:S08]  /*1110*/  NOP ;  /* 0x0000000000007918 */ /* 0x000fd00000000000 */
[----:B------:R-:W1:Y:S02]  /*1120*/  USETMAXREG.TRY_ALLOC.CTAPOOL UP0, 0xe8 ;  /* 0x000000e8000079c8 */ /* 0x000e640008000600 */
[----:B-1----:R-:W-:-:S13]  /*1130*/  PLOP3.LUT P0, PT, PT, PT, UP0, 0x80, 0x0 ;  /* 0x000000000000781c */ /* 0x002fda0003f0f008 */
[----:B------:R-:W-:Y:S05]  /*1140*/  @!P0 BRA `(.L_x_11) ;  /* 0xfffffffc00f08947 */ /* 0x000fea000383ffff */
[----:B------:R-:W-:Y:S02]  /*1150*/  ULDC.64 UR4, c[0x0][0x590] ;  /* 0x0001640000047ab9 */ /* 0x000fe40000000a00 */
[----:B------:R-:W-:Y:S02]  /*1160*/  IMAD.U32 R104, RZ, RZ, UR4 ;  /* 0x00000004ff687e24 */ /* 0x000fe4000f8e00ff */
[----:B------:R-:W-:-:S03]  /*1170*/  IMAD.U32 R106, RZ, RZ, UR5 ;  /* 0x00000005ff6a7e24 */ /* 0x000fc6000f8e00ff */
[----:B------:R-:W-:-:S04]  /*1180*/  ISETP.NE.U32.AND P1, PT, R104, RZ, PT ;  /* 0x000000ff6800720c */ /* 0x000fc80003f25070 */
[----:B------:R-:W-:-:S13]  /*1190*/  ISETP.NE.AND.EX P0, PT, R106, RZ, PT, P1 ;  /* 0x000000ff6a00720c */ /* 0x000fda0003f05310 */
[----:B------:R-:W-:Y:S05]  /*11a0*/  @P0 BRA `(.L_x_14) ;  /* 0x00000000002c0947 */ /* 0x000fea0003800000 */
[----:B------:R-:W-:Y:S02]  /*11b0*/  ULDC.64 UR4, c[0x0][0x588] ;  /* 0x0001620000047ab9 */ /* 0x000fe40000000a00 */
[----:B------:R-:W-:-:S04]  /*11c0*/  ISETP.NE.U32.AND P0, PT, RZ, UR4, PT ;  /* 0x00000004ff007c0c */ /* 0x000fc8000bf05070 */
[----:B------:R-:W-:-:S13]  /*11d0*/  ISETP.NE.AND.EX P0, PT, RZ, UR5, PT, P0 ;  /* 0x00000005ff007c0c */ /* 0x000fda000bf05300 */
[----:B------:R-:W-:Y:S05]  /*11e0*/  @!P0 BRA `(.L_x_15) ;  /* 0x0000000000108947 */ /* 0x000fea0003800000 */
[----:B------:R-:W1:Y:S02]  /*11f0*/  LDC.64 R90, c[0x0][0x588] ;  /* 0x00016200ff5a7b82 */ /* 0x000e640000000a00 */
[----:B-1----:R1:W5:Y:S01]  /*1200*/  LDG.E R90, desc[UR40][R90.64] ;  /* 0x000000285a5a7981 */ /* 0x002362000c1e1900 */
[----:B------:R-:W-:Y:S01]  /*1210*/  IMAD.MOV.U32 R88, RZ, RZ, 0x1 ;  /* 0x00000001ff587424 */ /* 0x000fe200078e00ff */
[----:B------:R-:W-:Y:S06]  /*1220*/  BRA `(.L_x_14) ;  /* 0x00000000000c7947 */ /* 0x000fec0003800000 */
.L_x_15:
[----:B------:R-:W-:Y:S01]  /*1230*/  ULDC UR4, c[0x0][0x580] ;  /* 0x0001600000047ab9 */ /* 0x000fe20000000800 */
[----:B------:R-:W-:Y:S02]  /*1240*/  IMAD.MOV.U32 R88, RZ, RZ, 0x1 ;  /* 0x00000001ff587424 */ /* 0x000fe400078e00ff */
[----:B------:R-:W-:-:S07]  /*1250*/  IMAD.U32 R90, RZ, RZ, UR4 ;  /* 0x00000004ff5a7e24 */ /* 0x000fce000f8e00ff */
.L_x_14:
[----:B------:R-:W-:Y:S02]  /*1260*/  ULDC.64 UR4, c[0x0][0x5b0] ;  /* 0x00016c0000047ab9 */ /* 0x000fe40000000a00 */
[----:B------:R-:W-:-:S04]  /*1270*/  ISETP.NE.U32.AND P0, PT, RZ, UR4, PT ;  /* 0x00000004ff007c0c */ /* 0x000fc8000bf05070 */
[----:B------:R-:W-:-:S13]  /*1280*/  ISETP.NE.AND.EX P0, PT, RZ, UR5, PT, P0 ;  /* 0x00000005ff007c0c */ /* 0x000fda000bf05300 */
[----:B------:R-:W-:Y:S05]  /*1290*/  @P0 BRA `(.L_x_16) ;  /* 0x0000000000240947 */ /* 0x000fea0003800000 */
[----:B------:R-:W-:Y:S02]  /*12a0*/  ULDC.64 UR4, c[0x0][0x5a8] ;  /* 0x00016a0000047ab9 */ /* 0x000fe40000000a00 */
[----:B------:R-:W-:-:S04]  /*12b0*/  ISETP.NE.U32.AND P0, PT, RZ, UR4, PT ;  /* 0x00000004ff007c0c */ /* 0x000fc8000bf05070 */
[----:B------:R-:W-:-:S13]  /*12c0*/  ISETP.NE.AND.EX P0, PT, RZ, UR5, PT, P0 ;  /* 0x00000005ff007c0c */ /* 0x000fda000bf05300 */
[----:B------:R-:W-:Y:S05]  /*12d0*/  @!P0 BRA `(.L_x_17) ;  /* 0x00000000000c8947 */ /* 0x000fea0003800000 */
[----:B------:R-:W1:Y:S02]  /*12e0*/  LDC.64 R4, c[0x0][0x5a8] ;  /* 0x00016a00ff047b82 */ /* 0x000e640000000a00 */
[----:B-1----:R2:W5:Y:S01]  /*12f0*/  LDG.E R91, desc[UR40][R4.64] ;  /* 0x00000028045b7981 */ /* 0x002562000c1e1900 */
[----:B------:R-:W-:Y:S05]  /*1300*/  BRA `(.L_x_16) ;  /* 0x0000000000087947 */ /* 0x000fea0003800000 */
.L_x_17:
[----:B------:R-:W-:Y:S02]  /*1310*/  ULDC UR4, c[0x0][0x5a0] ;  /* 0x0001680000047ab9 */ /* 0x000fe40000000800 */
[----:B-1----:R-:W-:-:S07]  /*1320*/  IMAD.U32 R91, RZ, RZ, UR4 ;  /* 0x00000004ff5b7e24 */ /* 0x002fce000f8e00ff */
.L_x_16:
[----:B------:R-:W-:Y:S01]  /*1330*/  LOP3.LUT P2, RZ, R0, 0xff, RZ, 0xc0, !PT ;  /* 0x000000ff00ff7812 */ /* 0x000fe2000784c0ff */
[----:B------:R-:W-:Y:S01]  /*1340*/  UMOV UR42, URZ ;  /* 0x0000003f002a7c82 */ /* 0x000fe20008000000 */
[----:B------:R-:W-:-:S11]  /*1350*/  PLOP3.LUT P0, PT, PT, PT, PT, 0x80, 0x0 ;  /* 0x000000000000781c */ /* 0x000fd60003f0f070 */
[----:B------:R-:W-:Y:S05]  /*1360*/  @!P2 BRA `(.L_x_18) ;  /* 0x0000003800c0a947 */ /* 0x000fea0003800000 */
[----:B------:R-:W-:Y:S01]  /*1370*/  ULDC UR4, c[0x0][0x28c] ;  /* 0x0000a30000047ab9 */ /* 0x000fe20000000800 */
[----:B------:R-:W-:Y:S01]  /*1380*/  LOP3.LUT R100, R22, 0x1, RZ, 0xfc, !PT ;  /* 0x0000000116647812 */ /* 0x000fe200078efcff */
[----:B------:R-:W-:Y:S01]  /*1390*/  UIADD3 UR4, UR4, 0x3f, URZ ;  /* 0x0000003f04047890 */ /* 0x000fe2000fffe03f */
[----:B------:R-:W-:Y:S01]  /*13a0*/  LOP3.LUT R102, R19, 0x1, RZ, 0xfc, !PT ;  /* 0x0000000113667812 */ /* 0x000fe200078efcff */
[----:B------:R-:W-:Y:S01]  /*13b0*/  IMAD.MOV.U32 R89, RZ, RZ, 0x1 ;  /* 0x00000001ff597424 */ /* 0x000fe200078e00ff */
[----:B------:R-:W-:Y:S01]  /*13c0*/  ULDC.64 UR54, c[0x0][0x198] ;  /* 0x0000660000367ab9 */ /* 0x000fe20000000a00 */
[----:B------:R-:W-:Y:S01]  /*13d0*/  USHF.R.S32.HI UR5, URZ, 0x1f, UR4 ;  /* 0x0000001f3f057899 */ /* 0x000fe20008011404 */
[----:B------:R-:W-:Y:S01]  /*13e0*/  UMOV UR43, URZ ;  /* 0x0000003f002b7c82 */ /* 0x000fe20008000000 */
[----:B------:R-:W-:Y:S02]  /*13f0*/  UMOV UR48, URZ ;  /* 0x0000003f00307c82 */ /* 0x000fe40008000000 */
[----:B------:R-:W-:Y:S01]  /*1400*/  ULEA.HI UR5, UR5, UR4, URZ, 0x6 ;  /* 0x0000000405057291 */ /* 0x000fe2000f8f303f */
[----:B------:R-:W-:Y:S01]  /*1410*/  UMOV UR49, URZ ;  /* 0x0000003f00317c82 */ /* 0x000fe20008000000 */
[----:B------:R-:W-:-:S02]  /*1420*/  UMOV UR42, URZ ;  /* 0x0000003f002a7c82 */ /* 0x000fc40008000000 */
[----:B------:R-:W-:-:S12]  /*1430*/  USHF.R.S32.HI UR50, URZ, 0x6, UR5 ;  /* 0x000000063f327899 */ /* 0x000fd80008011405 */
.L_x_92:
[----:B------:R-:W-:Y:S01]  /*1440*/  LOP3.LUT R0, R18, 0x80, RZ, 0xc0, !PT ;  /* 0x0000008012007812 */ /* 0x000fe200078ec0ff */
[----:B------:R-:W3:Y:S01]  /*1450*/  S2UR UR51, SR_CgaCtaId ;  /* 0x00000000003379c3 */ /* 0x000ee20000008800 */
[----:B------:R-:W-:Y:S02]  /*1460*/  UMOV UR52, 0x400 ;  /* 0x0000040000347882 */ /* 0x000fe40000000000 */
[----:B------:R-:W-:-:S06]  /*1470*/  SHF.R.U32.HI R0, RZ, 0x7, R0 ;  /* 0x00000007ff007819 */ /* 0x000fcc0000011600 */
[----:B------:R-:W4:Y:S01]  /*1480*/  SHFL.IDX PT, R0, R0, RZ, 0x1f ;  /* 0x00001fff00007589 */ /* 0x000f2200000e0000 */
[----:B---3--:R-:W-:Y:S01]  /*1490*/  ULEA UR52, UR51, UR52, 0x18 ;  /* 0x0000003433347291 */ /* 0x008fe2000f8ec03f */
[----:B----4-:R-:W-:-:S13]  /*14a0*/  R2UR UR4, R0 ;  /* 0x00000000000472ca */ /* 0x010fda00000e0000 */
[----:B------:R-:W-:-:S04]  /*14b0*/  ULEA.HI UR5, UR4, UR4, URZ, 0x1 ;  /* 0x0000000404057291 */ /* 0x000fc8000f8f083f */
[----:B------:R-:W-:-:S04]  /*14c0*/  ULOP3.LUT UR5, UR5, 0x7fffe, URZ, 0xc0, !UPT ;  /* 0x0007fffe05057892 */ /* 0x000fc8000f8ec03f */
[----:B------:R-:W-:-:S03]  /*14d0*/  UIADD3 UR5, UR4, -UR5, URZ ;  /* 0x8000000504057290 */ /* 0x000fc6000fffe03f */
[----:B------:R-:W-:Y:S01]  /*14e0*/  ULDC UR4, c[0x0][0x28c] ;  /* 0x0000a30000047ab9 */ /* 0x000fe20000000800 */
[----:B------:R-:W-:Y:S01]  /*14f0*/  ULEA UR5, UR5, UR52, 0xd ;  /* 0x0000003405057291 */ /* 0x000fe2000f8e683f */
[----:B------:R-:W-:-:S03]  /*1500*/  ISETP.LT.AND P0, PT, RZ, UR4, PT ;  /* 0x00000004ff007c0c */ /* 0x000fc6000bf01270 */
[----:B------:R-:W-:-:S04]  /*1510*/  UIADD3 UR5, UR5, 0x8400, URZ ;  /* 0x0000840005057890 */ /* 0x000fc8000fffe03f */
[----:B------:R-:W-:-:S04]  /*1520*/  USHF.R.U32.HI UR5, URZ, 0x4, UR5 ;  /* 0x000000043f057899 */ /* 0x000fc80008011605 */
[----:B------:R-:W-:Y:S02]  /*1530*/  ULOP3.LUT UR44, UR5, 0x3fff, URZ, 0xc0, !UPT ;  /* 0x00003fff052c7892 */ /* 0x000fe4000f8ec03f */
[----:B-12---:R-:W-:Y:S10]  /*1540*/  @P0 BRA `(.L_x_19) ;  /* 0x0000000000400947 */ /* 0x006ff40003800000 */
[----:B------:R-:W-:Y:S01]  /*1550*/  MOV R0, 0x0 ;  /* 0x0000000000007802 */ /* 0x000fe20000000f00 */
[----:B------:R-:W-:Y:S01]  /*1560*/  ULDC.64 UR4, c[0x4][0x70] ;  /* 0x01001c0000047ab9 */ /* 0x000fe20000000a00 */
[----:B------:R-:W-:Y:S01]  /*1570*/  ULDC.64 UR6, c[0x4][0x8] ;  /* 0x0100020000067ab9 */ /* 0x000fe20000000a00 */
[----:B--2---:R-:W-:Y:S01]  /*1580*/  IMAD.U32 R4, RZ, RZ, UR4 ;  /* 0x00000004ff047e24 */ /* 0x004fe2000f8e00ff */
[----:B------:R2:W3:Y:S01]  /*1590*/  LDC.64 R14, c[0x4][R0] ;  /* 0x01000000000e7b82 */ /* 0x0004e20000000a00 */
[----:B------:R-:W-:Y:S01]  /*15a0*/  IMAD.U32 R5, RZ, RZ, UR5 ;  /* 0x00000005ff057e24 */ /* 0x000fe2000f8e00ff */
[----:B------:R-:W-:Y:S01]  /*15b0*/  ULDC.64 UR4, c[0x4][0x78] ;  /* 0x01001e0000047ab9 */ /* 0x000fe20000000a00 */
[----:B------:R-:W-:Y:S02]  /*15c0*/  IMAD.U32 R10, RZ, RZ, UR6 ;  /* 0x00000006ff0a7e24 */ /* 0x000fe4000f8e00ff */
[----:B------:R-:W-:Y:S02]  /*15d0*/  IMAD.U32 R6, RZ, RZ, UR4 ;  /* 0x00000004ff067e24 */ /* 0x000fe4000f8e00ff */
[----:B------:R-:W-:-:S02]  /*15e0*/  IMAD.U32 R7, RZ, RZ, UR5 ;  /* 0x00000005ff077e24 */ /* 0x000fc4000f8e00ff */
[----:B------:R-:W-:Y:S02]  /*15f0*/  IMAD.U32 R11, RZ, RZ, UR7 ;  /* 0x00000007ff0b7e24 */ /* 0x000fe4000f8e00ff */
[----:B------:R-:W-:Y:S02]  /*1600*/  IMAD.MOV.U32 R8, RZ, RZ, 0x1e1 ;  /* 0x000001e1ff087424 */ /* 0x000fe400078e00ff */
[----:B------:R-:W-:Y:S02]  /*1610*/  IMAD.MOV.U32 R12, RZ, RZ, 0x1 ;  /* 0x00000001ff0c7424 */ /* 0x000fe400078e00ff */
[----:B--2---:R-:W-:-:S07]  /*1620*/  IMAD.MOV.U32 R13, RZ, RZ, RZ ;  /* 0x000000ffff0d7224 */ /* 0x004fce00078e00ff */
[----:B------:R-:W-:-:S07]  /*1630*/  LEPC R20, `(.L_x_19) ;  /* 0x000000001014794e */ /* 0x000fce0000000000 */
[----:B-1-3-5:R-:W-:Y:S05]  /*1640*/  CALL.ABS.NOINC R14 ;  /* 0x000000000e007343 */ /* 0x02afea0003c00000 */
.L_x_19:
[----:B------:R-:W-:-:S13]  /*1650*/  ISETP.NE.AND P0, PT, R100, 0x3, PT ;  /* 0x000000036400780c */ /* 0x000fda0003f05270 */
[----:B------:R-:W-:Y:S05]  /*1660*/  @!P0 BRA `(.L_x_20) ;  /* 0x0000000000048947 */ /* 0x000fea0003800000 */
[----:B------:R-:W-:Y:S01]  /*1670*/  BPT.TRAP 0x1 ;  /* 0x000000040000795c */ /* 0x000fe20000300000 */
.L_x_20:
[----:B------:R-:W-:Y:S02]  /*1680*/  IMAD.U32 R3, RZ, RZ, UR49 ;  /* 0x00000031ff037e24 */ /* 0x000fe4000f8e00ff */
[----:B------:R-:W-:-:S03]  /*1690*/  IMAD.U32 R0, RZ, RZ, UR48 ;  /* 0x00000030ff007e24 */ /* 0x000fc6000f8e00ff */
[----:B------:R-:W-:Y:S02]  /*16a0*/  LEA R3, R3, UR52, 0x3 ;  /* 0x0000003403037c11 */ /* 0x000fe4000f8e18ff */
[----:B------:R-:W-:-:S04]  /*16b0*/  SHF.L.U32 R0, R0, 0x1f, RZ ;  /* 0x0000001f00007819 */ /* 0x000fc800000006ff */
[----:B------:R3:W4:Y:S01]  /*16c0*/  SYNCS.PHASECHK.TRANS64.TRYWAIT P1, [R3+URZ], R0 ;  /* 0x00000000030075a7 */ /* 0x000722000802017f */
[----:B------:R-:W-:Y:S05]  /*16d0*/  @!P0 BRA `(.L_x_21) ;  /* 0x0000000000048947 */ /* 0x000fea0003800000 */
[----:B------:R-:W-:Y:S01]  /*16e0*/  BPT.TRAP 0x1 ;  /* 0x000000040000795c */ /* 0x000fe20000300000 */
.L_x_21:
[----:B----4-:R-:W-:Y:S05]  /*16f0*/  @P1 BRA `(.L_x_22) ;  /* 0x0000000000081947 */ /* 0x010fea0003800000 */
[----:B------:R-:W4:Y:S02]  /*1700*/  SYNCS.PHASECHK.TRANS64.TRYWAIT P1, [R3+URZ], R0 ;  /* 0x00000000030075a7 */ /* 0x000f24000802017f */
[----:B----4-:R-:W-:Y:S05]  /*1710*/  @!P1 BRA `(.L_x_23) ;  /* 0x0000006000909947 */ /* 0x010fea0003800000 */
.L_x_22:
[----:B------:R-:W-:-:S04]  /*1720*/  UISETP.LT.AND UP0, UPT, UR50, 0x1, UPT ;  /* 0x000000013200788c */ /* 0x000fc8000bf01270 */
[----:B------:R-:W-:-:S06]  /*1730*/  USEL UR4, UR50, 0x1, UP0 ;  /* 0x0000000132047887 */ /* 0x000fcc0008000000 */
[----:B---34-:R-:W-:Y:S01]  /*1740*/  IMAD.U32 R0, RZ, RZ, UR4 ;  /* 0x00000004ff007e24 */ /* 0x018fe2000f8e00ff */
[----:B------:R-:W-:Y:S05]  /*1750*/  WARPSYNC.ALL ;  /* 0x0000000000007948 */ /* 0x000fea0003800000 */
[----:B------:R-:W-:-:S04]  /*1760*/  IADD3 R0, -R0, UR50, RZ ;  /* 0x0000003200007c10 */ /* 0x000fc8000fffe1ff */
[----:B------:R-:W-:Y:S01]  /*1770*/  ISETP.GE.AND P1, PT, R0, 0x1, PT ;  /* 0x000000010000780c */ /* 0x000fe20003f26270 */
[----:B------:R-:W-:Y:S01]  /*1780*/  UIADD3 UR4, UR52, 0x28400, URZ ;  /* 0x0002840034047890 */ /* 0x000fe2000fffe03f */
[----:B------:R-:W-:Y:S01]  /*1790*/  WARPGROUP.ARRIVE ;  /* 0x00000000000079c5 */ /* 0x000fe20000000000 */
[----:B------:R-:W-:Y:S01]  /*17a0*/  UMOV UR9, 0x40000040 ;  /* 0x4000004000097882 */ /* 0x000fe20000000000 */
[----:B------:R-:W-:Y:S01]  /*17b0*/  UMOV UR11, 0x40000040 ;  /* 0x40000040000b7882 */ /* 0x000fe20000000000 */
[----:B------:R-:W-:-:S04]  /*17c0*/  USHF.R.U32.HI UR4, URZ, 0x4, UR4 ;  /* 0x000000043f047899 */ /* 0x000fc80008011604 */
[----:B------:R-:W-:Y:S02]  /*17d0*/  ULOP3.LUT UR5, UR4, 0x3fff, URZ, 0xc0, !UPT ;  /* 0x00003fff04057892 */ /* 0x000fe4000f8ec03f */
[----:B------:R-:W-:Y:S02]  /*17e0*/  ULOP3.LUT UR4, UR44, 0x10000, URZ, 0xfc, !UPT ;  /* 0x000100002c047892 */ /* 0x000fe4000f8efc3f */
[----:B------:R-:W-:Y:S02]  /*17f0*/  ULOP3.LUT UR5, UR5, 0x10000, URZ, 0xfc, !UPT ;  /* 0x0001000005057892 */ /* 0x000fe4000f8efc3f */
[----:B------:R-:W-:Y:S02]  /*1800*/  ULEA UR7, UR49, UR4, 0xb ;  /* 0x0000000431077291 */ /* 0x000fe4000f8e583f */
[----:B------:R-:W-:Y:S02]  /*1810*/  ULEA UR6, UR49, UR5, 0x9 ;  /* 0x0000000531067291 */ /* 0x000fe4000f8e483f */
[----:B------:R-:W-:-:S03]  /*1820*/  UIADD3 UR12, UR7, 0x400, URZ ;  /* 0x00000400070c7890 */ /* 0x000fc6000fffe03f */
[----:B------:R-:W-:Y:S02]  /*1830*/  UMOV UR8, UR7 ;  /* 0x0000000700087c82 */ /* 0x000fe40008000000 */
[----:B------:R-:W-:Y:S02]  /*1840*/  UMOV UR10, UR6 ;  /* 0x00000006000a7c82 */ /* 0x000fe40008000000 */
[----:B------:R-:W-:Y:S01]  /*1850*/  HGMMA.64x64x16.F32.BF16 R56, gdesc[UR8], RZ, !UPT, gsb0 ;  /* 0x00e00000083879f0 */ /* 0x000fe2000c0018ff */
[----:B------:R-:W-:Y:S01]  /*1860*/  UMOV UR8, UR12 ;  /* 0x0000000c00087c82 */ /* 0x000fe20008000000 */
[----:B------:R-:W-:Y:S01]  /*1870*/  UMOV UR9, 0x40000040 ;  /* 0x4000004000097882 */ /* 0x000fe20000000000 */
[----:B------:R-:W-:Y:S01]  /*1880*/  UIADD3 UR12, UR7, 0x402, URZ ;  /* 0x00000402070c7890 */ /* 0x000fe2000fffe03f */
[----:B------:R-:W-:Y:S02]  /*1890*/  WARPGROUP.DEPBAR.LE gsb0, 0x0 ;  /* 0x00008000000079c5 */ /* 0x000fe40000010000 */
[----:B------:R-:W-:-:S06]  /*18a0*/  WARPGROUP.ARRIVE ;  /* 0x00000000000079c5 */ /* 0x000fcc0000000000 */
[----:B------:R-:W-:Y:S01]  /*18b0*/  HGMMA.64x64x16.F32.BF16 R24, gdesc[UR8], RZ, !UPT, gsb0 ;  /* 0x00e00000081879f0 */ /* 0x000fe2000c0018ff */
[----:B------:R-:W-:Y:S02]  /*18c0*/  UIADD3 UR8, UR7, 0x2, URZ ;  /* 0x0000000207087890 */ /* 0x000fe4000fffe03f */
[----:B------:R-:W-:Y:S01]  /*18d0*/  UIADD3 UR10, UR6, 0x2, URZ ;  /* 0x00000002060a7890 */ /* 0x000fe2000fffe03f */
[----:B------:R-:W-:Y:S01]  /*18e0*/  UMOV UR9, 0x40000040 ;  /* 0x4000004000097882 */ /* 0x000fe20000000000 */
[----:B------:R-:W-:Y:S01]  /*18f0*/  UMOV UR11, 0x40000040 ;  /* 0x40000040000b7882 */ /* 0x000fe20000000000 */
[----:B------:R-:W-:Y:S02]  /*1900*/  WARPGROUP.DEPBAR.LE gsb0, 0x0 ;  /* 0x00008000000079c5 */ /* 0x000fe40000010000 */
[----:B------:R-:W-:-:S06]  /*1910*/  WARPGROUP.ARRIVE ;  /* 0x00000000000079c5 */ /* 0x000fcc0000000000 */
[----:B------:R-:W-:Y:S01]  /*1920*/  HGMMA.64x64x16.F32.BF16 R56, gdesc[UR8], R56, gsb0 ;  /* 0x00e00000083879f0 */ /* 0x000fe20008001838 */
[----:B------:R-:W-:Y:S01]  /*1930*/  UMOV UR8, UR12 ;  /* 0x0000000c00087c82 */ /* 0x000fe20008000000 */
[----:B------:R-:W-:Y:S01]  /*1940*/  UMOV UR9, 0x40000040 ;  /* 0x4000004000097882 */ /* 0x000fe20000000000 */
[----:B------:R-:W-:Y:S01]  /*1950*/  UIADD3 UR12, UR7, 0x404, URZ ;  /* 0x00000404070c7890 */ /* 0x000fe2000fffe03f */
[----:B------:R-:W-:Y:S02]  /*1960*/  WARPGROUP.DEPBAR.LE gsb0, 0x0 ;  /* 0x00008000000079c5 */ /* 0x000fe40000010000 */
[----:B------:R-:W-:-:S06]  /*1970*/  WARPGROUP.ARRIVE ;  /* 0x00000000000079c5 */ /* 0x000fcc0000000000 */
[----:B------:R-:W-:Y:S01]  /*1980*/  HGMMA.64x64x16.F32.BF16 R24, gdesc[UR8], R24, gsb0 ;  /* 0x00e00000081879f0 */ /* 0x000fe20008001818 */
        /* <DEDUP_REMOVED lines=9> */
[----:B------:R-:W-:Y:S02]  /*1a20*/  WARPGROUP.DEPBAR.LE gsb0, 0x0 ;  /* 0x00008000000079c5 */ /* 0x000fe40000010000 */
[----:B------:R-:W-:-:S06]  /*1a30*/  WARPGROUP.ARRIVE ;  /* 0x00000000000079c5 */ /* 0x000fcc0000000000 */
[----:B------:R-:W-:Y:S01]  /*1a40*/  HGMMA.64x64x16.F32.BF16 R24, gdesc[UR8], R24, gsb0 ;  /* 0x00e00000081879f0 */ /* 0x000fe20008001818 */
[----:B------:R-:W-:Y:S02]  /*1a50*/  UIADD3 UR8, UR7, 0x6, URZ ;  /* 0x0000000607087890 */ /* 0x000fe4000fffe03f */
[----:B------:R-:W-:Y:S01]  /*1a60*/  UIADD3 UR10, UR6, 0x6, URZ ;  /* 0x00000006060a7890 */ /* 0x000fe2000fffe03f */
[----:B------:R-:W-:Y:S01]  /*1a70*/  UMOV UR9, 0x40000040 ;  /* 0x4000004000097882 */ /* 0x000fe20000000000 */
[----:B------:R-:W-:Y:S01]  /*1a80*/  UMOV UR11, 0x40000040 ;  /* 0x40000040000b7882 */ /* 0x000fe20000000000 */
[----:B------:R-:W-:Y:S01]  /*1a90*/  UIADD3 UR7, UR7, 0x406, URZ ;  /* 0x0000040607077890 */ /* 0x000fe2000fffe03f */
[----:B------:R-:W-:Y:S02]  /*1aa0*/  WARPGROUP.DEPBAR.LE gsb0, 0x0 ;  /* 0x00008000000079c5 */ /* 0x000fe40000010000 */
[----:B------:R-:W-:-:S06]  /*1ab0*/  WARPGROUP.ARRIVE ;  /* 0x00000000000079c5 */ /* 0x000fcc0000000000 */
[----:B------:R-:W-:Y:S01]  /*1ac0*/  HGMMA.64x64x16.F32.BF16 R56, gdesc[UR8], R56, gsb0 ;  /* 0x00e00000083879f0 */ /* 0x000fe20008001838 */
[----:B------:R-:W-:Y:S01]  /*1ad0*/  UMOV UR8, UR7 ;  /* 0x0000000700087c82 */ /* 0x000fe20008000000 */
[----:B------:R-:W-:Y:S01]  /*1ae0*/  UMOV UR9, 0x40000040 ;  /* 0x4000004000097882 */ /* 0x000fe20000000000 */
[----:B------:R-:W-:Y:S02]  /*1af0*/  WARPGROUP.DEPBAR.LE gsb0, 0x0 ;  /* 0x00008000000079c5 */ /* 0x000fe40000010000 */
[----:B------:R-:W-:-:S06]  /*1b00*/  WARPGROUP.ARRIVE ;  /* 0x00000000000079c5 */ /* 0x000fcc0000000000 */
[----:B------:R-:W-:Y:S03]  /*1b10*/  HGMMA.64x64x16.F32.BF16 R24, gdesc[UR8], R24, gsb0 ;  /* 0x00e00000081879f0 */ /* 0x000fe60008001818 */
[----:B------:R-:W-:Y:S02]  /*1b20*/  WARPGROUP.DEPBAR.LE gsb0, 0x0 ;  /* 0x00008000000079c5 */ /* 0x000fe40000010000 */
[----:B------:R-:W-:Y:S05]  /*1b30*/  @!P1 BRA `(.L_x_24) ;  /* 0x00000004006c9947 */ /* 0x000fea0003800000 */
[----:B------:R-:W-:-:S04]  /*1b40*/  UIADD3 UR6, UR49, 0x1, URZ ;  /* 0x0000000131067890 */ /* 0x000fc8000fffe03f */
[----:B------:R-:W-:-:S04]  /*1b50*/  UISETP.NE.AND UP0, UPT, UR6, 0x4, UPT ;  /* 0x000000040600788c */ /* 0x000fc8000bf05270 */
[----:B------:R-:W-:Y:S02]  /*1b60*/  USEL UR7, URZ, 0x1, UP0 ;  /* 0x000000013f077887 */ /* 0x000fe40008000000 */
[----:B------:R-:W-:Y:S02]  /*1b70*/  USEL UR6, UR6, URZ, UP0 ;  /* 0x0000003f06067287 */ /* 0x000fe40008000000 */
[----:B------:R-:W-:-:S06]  /*1b80*/  ULOP3.LUT UR7, UR48, UR7, URZ, 0x3c, !UPT ;  /* 0x0000000730077292 */ /* 0x000fcc000f8e3c3f */
[----:B--2---:R-:W-:Y:S01]  /*1b90*/  IMAD.U32 R5, RZ, RZ, UR7 ;  /* 0x00000007ff057e24 */ /* 0x004fe2000f8e00ff */
[----:B------:R-:W-:-:S06]  /*1ba0*/  UMOV UR7, UR49 ;  /* 0x0000003100077c82 */ /* 0x000fcc0008000000 */
.L_x_31:
[----:B--23--:R-:W-:Y:S05]  /*1bb0*/  @!P0 BRA `(.L_x_25) ;  /* 0x0000000000048947 */ /* 0x00cfea0003800000 */
[----:B------:R-:W-:Y:S01]  /*1bc0*/  BPT.TRAP 0x1 ;  /* 0x000000040000795c */ /* 0x000fe20000300000 */
.L_x_25:
[----:B------:R-:W-:Y:S01]  /*1bd0*/  ULEA UR8, UR6, UR52, 0x3 ;  /* 0x0000003406087291 */ /* 0x000fe2000f8e183f */
[----:B------:R-:W-:-:S08]  /*1be0*/  SHF.L.U32 R3, R5, 0x1f, RZ ;  /* 0x0000001f05037819 */ /* 0x000fd000000006ff */
[----:B------:R2:W3:Y:S01]  /*1bf0*/  SYNCS.PHASECHK.TRANS64.TRYWAIT P1, [UR8], R3 ;  /* 0x00000003ff0075a7 */ /* 0x0004e20008020148 */
[----:B------:R-:W-:Y:S05]  /*1c00*/  @!P0 BRA `(.L_x_26) ;  /* 0x0000000000048947 */ /* 0x000fea0003800000 */
[----:B------:R-:W-:Y:S01]  /*1c10*/  BPT.TRAP 0x1 ;  /* 0x000000040000795c */ /* 0x000fe20000300000 */
.L_x_26:
[----:B---3--:R-:W-:Y:S05]  /*1c20*/  @P1 BRA `(.L_x_27) ;  /* 0x0000000000081947 */ /* 0x008fea0003800000 */
[----:B------:R-:W3:Y:S02]  /*1c30*/  SYNCS.PHASECHK.TRANS64.TRYWAIT P1, [UR8], R3 ;  /* 0x00000003ff0075a7 */ /* 0x000ee40008020148 */
[----:B---3--:R-:W-:Y:S05]  /*1c40*/  @!P1 BRA `(.L_x_28) ;  /* 0x0000005c00589947 */ /* 0x008fea0003800000 */
.L_x_27:
[----:B------:R-:W-:Y:S01]  /*1c50*/  ULEA UR12, UR6, UR5, 0x9 ;  /* 0x00000005060c7291 */ /* 0x000fe2000f8e483f */
[----:B------:R-:W-:Y:S01]  /*1c60*/  WARPGROUP.ARRIVE ;  /* 0x00000000000079c5 */ /* 0x000fe20000000000 */
[----:B------:R-:W-:Y:S01]  /*1c70*/  ULEA UR13, UR6, UR4, 0xb ;  /* 0x00000004060d7291 */ /* 0x000fe2000f8e583f */
[----:B------:R-:W-:Y:S01]  /*1c80*/  UMOV UR11, 0x40000040 ;  /* 0x40000040000b7882 */ /* 0x000fe20000000000 */
[----:B------:R-:W-:Y:S02]  /*1c90*/  UMOV UR9, 0x40000040 ;  /* 0x4000004000097882 */ /* 0x000fe40000000000 */
[----:B------:R-:W-:Y:S01]  /*1ca0*/  UIADD3 UR14, UR13, 0x400, URZ ;  /* 0x000004000d0e7890 */ /* 0x000fe2000fffe03f */
[----:B------:R-:W-:Y:S02]  /*1cb0*/  UMOV UR10, UR12 ;  /* 0x0000000c000a7c82 */ /* 0x000fe40008000000 */
[----:B------:R-:W-:Y:S02]  /*1cc0*/  UMOV UR8, UR13 ;  /* 0x0000000d00087c82 */ /* 0x000fe40008000000 */
[----:B------:R-:W-:Y:S01]  /*1cd0*/  HGMMA.64x64x16.F32.BF16 R56, gdesc[UR8], R56, gsb0 ;  /* 0x00e00000083879f0 */ /* 0x000fe20008001838 */
[----:B------:R-:W-:Y:S01]  /*1ce0*/  UMOV UR9, 0x40000040 ;  /* 0x4000004000097882 */ /* 0x000fe20000000000 */
[----:B------:R-:W-:Y:S01]  /*1cf0*/  UMOV UR8, UR14 ;  /* 0x0000000e00087c82 */ /* 0x000fe20008000000 */
[----:B------:R-:W-:Y:S01]  /*1d00*/  UIADD3 UR14, UR13, 0x402, URZ ;  /* 0x000004020d0e7890 */ /* 0x000fe2000fffe03f */
[----:B------:R-:W-:-:S02]  /*1d10*/  WARPGROUP.DEPBAR.LE gsb0, 0x0 ;  /* 0x00008000000079c5 */ /* 0x000fc40000010000 */
        /* <DEDUP_REMOVED lines=42> */
[----:B------:R-:W-:Y:S01]  /*1fc0*/  BPT.TRAP 0x1 ;  /* 0x000000040000795c */ /* 0x000fe20000300000 */
.L_x_29:
[----:B------:R-:W-:Y:S01]  /*1fd0*/  ULEA UR8, UR7, UR52, 0x3 ;  /* 0x0000003407087291 */ /* 0x000fe2000f8e183f */
[----:B------:R-:W-:-:S03]  /*1fe0*/  ISETP.GT.U32.AND P1, PT, R22, 0x1, PT ;  /* 0x000000011600780c */ /* 0x000fc60003f24070 */
[----:B------:R-:W-:-:S04]  /*1ff0*/  UIADD3 UR8, UR8, 0x20, URZ ;  /* 0x0000002008087890 */ /* 0x000fc8000fffe03f */
[----:B------:R-:W-:-:S09]  /*2000*/  UPRMT UR8, URZ, 0x654, UR8 ;  /* 0x000006543f087896 */ /* 0x000fd20008000008 */
[----:B------:R-:W-:Y:S01]  /*2010*/  SYNCS.ARRIVE.TRANS64.RED.A1T0 RZ, [UR8], RZ ;  /* 0x000000ffffff79a7 */ /* 0x000fe20008100408 */
[----:B------:R-:W-:Y:S05]  /*2020*/  @P1 BRA `(.L_x_30) ;  /* 0x0000000000041947 */ /* 0x000fea0003800000 */
[----:B------:R-:W-:Y:S01]  /*2030*/  BPT.TRAP 0x1 ;  /* 0x000000040000795c */ /* 0x000fe20000300000 */
.L_x_30:
[----:B------:R-:W-:Y:S01]  /*2040*/  UIADD3 UR6, UR6, 0x1, URZ ;  /* 0x0000000106067890 */ /* 0x000fe2000fffe03f */
[C---:B------:R-:W-:Y:S01]  /*2050*/  ISETP.GT.AND P1, PT, R0.reuse, 0x1, PT ;  /* 0x000000010000780c */ /* 0x040fe20003f24270 */
[----:B------:R-:W-:Y:S01]  /*2060*/  UIADD3 UR7, UR7, 0x1, URZ ;  /* 0x0000000107077890 */ /* 0x000fe2000fffe03f */
[----:B------:R-:W-:Y:S01]  /*2070*/  VIADD R0, R0, 0xffffffff ;  /* 0xffffffff00007836 */ /* 0x000fe20000000000 */
[----:B------:R-:W-:Y:S02]  /*2080*/  UISETP.NE.AND UP0, UPT, UR6, 0x4, UPT ;  /* 0x000000040600788c */ /* 0x000fe4000bf05270 */
[----:B------:R-:W-:Y:S02]  /*2090*/  UISETP.NE.AND UP1, UPT, UR7, 0x4, UPT ;  /* 0x000000040700788c */ /* 0x000fe4000bf25270 */
[----:B------:R-:W-:Y:S02]  /*20a0*/  USEL UR8, URZ, 0x1, UP0 ;  /* 0x000000013f087887 */ /* 0x000fe40008000000 */
[----:B------:R-:W-:-:S02]  /*20b0*/  USEL UR6, UR6, URZ, UP0 ;  /* 0x0000003f06067287 */ /* 0x000fc40008000000 */
[----:B------:R-:W-:Y:S02]  /*20c0*/  USEL UR7, UR7, URZ, UP1 ;  /* 0x0000003f07077287 */ /* 0x000fe40008800000 */
[----:B------:R-:W-:Y:S01]  /*20d0*/  LOP3.LUT R5, R5, UR8, RZ, 0x3c, !PT ;  /* 0x0000000805057c12 */ /* 0x000fe2000f8e3cff */
[----:B------:R-:W-:Y:S09]  /*20e0*/  @P1 BRA `(.L_x_31) ;  /* 0xfffffff800b01947 */ /* 0x000ff2000383ffff */
.L_x_24:
[----:B------:R-:W4:Y:S02]  /*20f0*/  LDC R0, c[0x0][0x28c] ;  /* 0x0000a300ff007b82 */ /* 0x000f240000000800 */
[----:B----4-:R-:W-:-:S13]  /*2100*/  ISETP.GE.AND P1, PT, R0, 0x1, PT ;  /* 0x000000010000780c */ /* 0x010fda0003f26270 */
[----:B------:R-:W-:Y:S05]  /*2110*/  @!P1 BRA `(.L_x_32) ;  /* 0x0000000000349947 */ /* 0x000fea0003800000 */
[----:B------:R-:W-:Y:S05]  /*2120*/  @!P0 BRA `(.L_x_33) ;  /* 0x0000000000048947 */ /* 0x000fea0003800000 */
[----:B------:R-:W-:Y:S01]  /*2130*/  BPT.TRAP 0x1 ;  /* 0x000000040000795c */ /* 0x000fe20000300000 */
.L_x_33:
[----:B------:R-:W-:Y:S01]  /*2140*/  UISETP.LT.AND UP0, UPT, UR50, 0x1, UPT ;  /* 0x000000013200788c */ /* 0x000fe2000bf01270 */
[----:B------:R-:W-:-:S03]  /*2150*/  ISETP.GT.U32.AND P0, PT, R22, 0x1, PT ;  /* 0x000000011600780c */ /* 0x000fc60003f04070 */
[----:B------:R-:W-:-:S04]  /*2160*/  USEL UR4, UR50, 0x1, UP0 ;  /* 0x0000000132047887 */ /* 0x000fc80008000000 */
[----:B------:R-:W-:-:S04]  /*2170*/  UIADD3 UR4, UR49, UR50, -UR4 ;  /* 0x0000003231047290 */ /* 0x000fc8000fffe804 */
[----:B------:R-:W-:-:S04]  /*2180*/  USHF.L.U32 UR4, UR4, 0x3, URZ ;  /* 0x0000000304047899 */ /* 0x000fc8000800063f */
[----:B------:R-:W-:-:S04]  /*2190*/  ULOP3.LUT UR4, UR4, 0x18, URZ, 0xc0, !UPT ;  /* 0x0000001804047892 */ /* 0x000fc8000f8ec03f */
[----:B------:R-:W-:-:S04]  /*21a0*/  UIADD3 UR4, UR52, 0x20, UR4 ;  /* 0x0000002034047890 */ /* 0x000fc8000fffe004 */
[----:B------:R-:W-:-:S09]  /*21b0*/  UPRMT UR4, URZ, 0x654, UR4 ;  /* 0x000006543f047896 */ /* 0x000fd20008000004 */
[----:B------:R-:W-:Y:S01]  /*21c0*/  SYNCS.ARRIVE.TRANS64.RED.A1T0 RZ, [UR4], RZ ;  /* 0x000000ffffff79a7 */ /* 0x000fe20008100404 */
[----:B------:R-:W-:Y:S05]  /*21d0*/  @P0 BRA `(.L_x_32) ;  /* 0x0000000000040947 */ /* 0x000fea0003800000 */
[----:B------:R-:W-:Y:S01]  /*21e0*/  BPT.TRAP 0x1 ;  /* 0x000000040000795c */ /* 0x000fe20000300000 */
.L_x_32:
[----:B------:R-:W-:Y:S01]  /*21f0*/  UIADD3 UR4, UR52, 0x200, URZ ;  /* 0x0000020034047890 */ /* 0x000fe2000fffe03f */
[----:B------:R-:W-:Y:S02]  /*2200*/  R2UR UR46, R23 ;  /* 0x00000000172e72ca */ /* 0x000fe400000e0000 */
[----:B------:R-:W-:Y:S01]  /*2210*/  R2UR UR45, R92 ;  /* 0x000000005c2d72ca */ /* 0x000fe200000e0000 */
[----:B------:R-:W-:-:S06]  /*2220*/  ULOP3.LUT UP0, URZ, UR4, 0x1bf, URZ, 0xc0, !UPT ;  /* 0x000001bf043f7892 */ /* 0x000fcc000f80c03f */
[----:B------:R-:W-:-:S04]  /*2230*/  PLOP3.LUT P0, PT, PT, PT, UP0, 0x80, 0x0 ;  /* 0x000000000000781c */ /* 0x000fc80003f0f008 */
[----:B------:R-:W-:Y:S02]  /*2240*/  USHF.L.U32 UR46, UR46, 0x8, URZ ;  /* 0x000000082e2e7899 */ /* 0x000fe4000800063f */
[----:B------:R-:W-:-:S07]  /*2250*/  USHF.L.U32 UR45, UR45, 0x6, URZ ;  /* 0x000000062d2d7899 */ /* 0x000fce000800063f */
[----:B------:R-:W-:Y:S05]  /*2260*/  @!P0 BRA `(.L_x_34) ;  /* 0x00000000007c8947 */ /* 0x000fea0003800000 */
[----:B------:R-:W-:Y:S01]  /*2270*/  MOV R23, 0x0 ;  /* 0x0000000000177802 */ /* 0x000fe20000000f00 */
[----:B------:R-:W-:Y:S01]  /*2280*/  ULDC.64 UR4, c[0x4][0x80] ;  /* 0x0100200000047ab9 */ /* 0x000fe20000000a00 */
[----:B------:R-:W-:Y:S01]  /*2290*/  ULDC.64 UR6, c[0x4][0x10] ;  /* 0x0100040000067ab9 */ /* 0x000fe20000000a00 */
[----:B--23--:R-:W-:Y:S01]  /*22a0*/  IMAD.U32 R4, RZ, RZ, UR4 ;  /* 0x00000004ff047e24 */ /* 0x00cfe2000f8e00ff */
        /* <DEDUP_REMOVED lines=12> */
.L_x_35:
[----:B------:R1:W2:Y:S01]  /*2370*/  LDC.64 R14, c[0x4][R23] ;  /* 0x01000000170e7b82 */ /* 0x0002a20000000a00 */
[----:B------:R-:W-:Y:S01]  /*2380*/  ULDC.64 UR4, c[0x4][0x80] ;  /* 0x0100200000047ab9 */ /* 0x000fe20000000a00 */
[----:B------:R-:W-:Y:S01]  /*2390*/  ULDC.64 UR6, c[0x4][0x10] ;  /* 0x0100040000067ab9 */ /* 0x000fe20000000a00 */
[----:B------:R-:W-:Y:S02]  /*23a0*/  IMAD.U32 R4, RZ, RZ, UR4 ;  /* 0x00000004ff047e24 */ /* 0x000fe4000f8e00ff */
        /* <DEDUP_REMOVED lines=8> */
[----:B-1----:R-:W-:-:S07]  /*2430*/  IMAD.MOV.U32 R13, RZ, RZ, RZ ;  /* 0x000000ffff0d7224 */ /* 0x002fce00078e00ff */
[----:B------:R-:W-:-:S07]  /*2440*/  LEPC R20, `(.L_x_34) ;  /* 0x000000001014794e */ /* 0x000fce0000000000 */
[----:B--2---:R-:W-:Y:S05]  /*2450*/  CALL.ABS.NOINC R14 ;  /* 0x000000000e007343 */ /* 0x004fea0003c00000 */
.L_x_34:
[----:B------:R-:W-:Y:S02]  /*2460*/  ULDC.64 UR4, c[0x0][0x590] ;  /* 0x0001640000047ab9 */ /* 0x000fe40000000a00 */
[----:B------:R-:W-:Y:S02]  /*2470*/  IMAD.U32 R104, RZ, RZ, UR4 ;  /* 0x00000004ff687e24 */ /* 0x000fe4000f8e00ff */
[----:B------:R-:W-:-:S03]  /*2480*/  IMAD.U32 R106, RZ, RZ, UR5 ;  /* 0x00000005ff6a7e24 */ /* 0x000fc6000f8e00ff */
[----:B------:R-:W-:-:S04]  /*2490*/  ISETP.NE.U32.AND P2, PT, R104, RZ, PT ;  /* 0x000000ff6800720c */ /* 0x000fc80003f45070 */
[----:B------:R-:W-:-:S13]  /*24a0*/  ISETP.NE.AND.EX P2, PT, R106, RZ, PT, P2 ;  /* 0x000000ff6a00720c */ /* 0x000fda0003f45320 */
[----:B------:R-:W-:Y:S05]  /*24b0*/  @!P2 BRA `(.L_x_36) ;  /* 0x000000000034a947 */ /* 0x000fea0003800000 */
[----:B------:R-:W-:Y:S02]  /*24c0*/  ULDC.64 UR4, c[0x0][0x588] ;  /* 0x0001620000047ab9 */ /* 0x000fe40000000a00 */
[----:B------:R-:W-:-:S04]  /*24d0*/  ISETP.NE.U32.AND P0, PT, RZ, UR4, PT ;  /* 0x00000004ff007c0c */ /* 0x000fc8000bf05070 */
[----:B------:R-:W-:-:S13]  /*24e0*/  ISETP.NE.AND.EX P0, PT, RZ, UR5, PT, P0 ;  /* 0x00000005ff007c0c */ /* 0x000fda000bf05300 */
[----:B------:R-:W-:Y:S05]  /*24f0*/  @!P0 BRA `(.L_x_37) ;  /* 0x0000000000188947 */ /* 0x000fea0003800000 */
[----:B--23--:R-:W2:Y:S01]  /*2500*/  LDC.64 R4, c[0x0][0x588] ;  /* 0x00016200ff047b82 */ /* 0x00cea20000000a00 */
[----:B------:R-:W-:-:S04]  /*2510*/  IMAD R3, R104, UR47, RZ ;  /* 0x0000002f68037c24 */ /* 0x000fc8000f8e02ff */
[----:B--2---:R-:W-:-:S05]  /*2520*/  IMAD.WIDE R4, R3, 0x4, R4 ;  /* 0x0000000403047825 */ /* 0x004fca00078e0204 */
[----:B-----5:R4:W5:Y:S01]  /*2530*/  LDG.E R90, desc[UR40][R4.64] ;  /* 0x00000028045a7981 */ /* 0x020962000c1e1900 */
[----:B------:R-:W-:Y:S01]  /*2540*/  IMAD.MOV.U32 R88, RZ, RZ, 0x1 ;  /* 0x00000001ff587424 */ /* 0x000fe200078e00ff */
[----:B------:R-:W-:Y:S06]  /*2550*/  BRA `(.L_x_36) ;  /* 0x00000000000c7947 */ /* 0x000fec0003800000 */
.L_x_37:
[----:B------:R-:W-:Y:S01]  /*2560*/  ULDC UR4, c[0x0][0x580] ;  /* 0x0001600000047ab9 */ /* 0x000fe20000000800 */
[----:B------:R-:W-:Y:S02]  /*2570*/  IMAD.MOV.U32 R88, RZ, RZ, 0x1 ;  /* 0x00000001ff587424 */ /* 0x000fe400078e00ff */
[----:B-----5:R-:W-:-:S07]  /*2580*/  IMAD.U32 R90, RZ, RZ, UR4 ;  /* 0x00000004ff5a7e24 */ /* 0x020fce000f8e00ff */
.L_x_36:
[----:B------:R-:W1:Y:S02]  /*2590*/  LDC.64 R6, c[0x0][0x5b0] ;  /* 0x00016c00ff067b82 */ /* 0x000e640000000a00 */
[----:B-1----:R-:W-:-:S04]  /*25a0*/  ISETP.NE.U32.AND P0, PT, R6, RZ, PT ;  /* 0x000000ff0600720c */ /* 0x002fc80003f05070 */
[----:B------:R-:W-:-:S13]  /*25b0*/  ISETP.NE.AND.EX P0, PT, R7, RZ, PT, P0 ;  /* 0x000000ff0700720c */ /* 0x000fda0003f05300 */
[----:B------:R-:W-:Y:S05]  /*25c0*/  @!P0 BRA `(.L_x_38) ;  /* 0x00000000002c8947 */ /* 0x000fea0003800000 */
[----:B------:R-:W-:Y:S02]  /*25d0*/  ULDC.64 UR4, c[0x0][0x5a8] ;  /* 0x00016a0000047ab9 */ /* 0x000fe40000000a00 */
[----:B------:R-:W-:-:S04]  /*25e0*/  ISETP.NE.U32.AND P0, PT, RZ, UR4, PT ;  /* 0x00000004ff007c0c */ /* 0x000fc8000bf05070 */
[----:B------:R-:W-:-:S13]  /*25f0*/  ISETP.NE.AND.EX P0, PT, RZ, UR5, PT, P0 ;  /* 0x00000005ff007c0c */ /* 0x000fda000bf05300 */
[----:B------:R-:W-:Y:S05]  /*2600*/  @!P0 BRA `(.L_x_39) ;  /* 0x0000000000148947 */ /* 0x000fea0003800000 */
[----:B--234-:R-:W1:Y:S01]  /*2610*/  LDC.64 R4, c[0x0][0x5a8] ;  /* 0x00016a00ff047b82 */ /* 0x01ce620000000a00 */
[----:B------:R-:W-:-:S04]  /*2620*/  IMAD R3, R6, UR47, RZ ;  /* 0x0000002f06037c24 */ /* 0x000fc8000f8e02ff */
[----:B-1----:R-:W-:-:S05]  /*2630*/  IMAD.WIDE R4, R3, 0x4, R4 ;  /* 0x0000000403047825 */ /* 0x002fca00078e0204 */
[----:B-----5:R1:W5:Y:S01]  /*2640*/  LDG.E R91, desc[UR40][R4.64] ;  /* 0x00000028045b7981 */ /* 0x020362000c1e1900 */
[----:B------:R-:W-:Y:S05]  /*2650*/  BRA `(.L_x_38) ;  /* 0x0000000000087947 */ /* 0x000fea0003800000 */
.L_x_39:
[----:B------:R-:W-:Y:S02]  /*2660*/  ULDC UR4, c[0x0][0x5a0] ;  /* 0x0001680000047ab9 */ /* 0x000fe40000000800 */
[----:B-----5:R-:W-:-:S07]  /*2670*/  IMAD.U32 R91, RZ, RZ, UR4 ;  /* 0x00000004ff5b7e24 */ /* 0x020fce000f8e00ff */
.L_x_38:
[----:B------:R-:W-:Y:S01]  /*2680*/  ULDC.64 UR4, c[0x0][0x588] ;  /* 0x0001620000047ab9 */ /* 0x000fe20000000a00 */
[----:B------:R-:W-:Y:S01]  /*2690*/  ISETP.NE.U32.AND P1, PT, R104, RZ, PT ;  /* 0x000000ff6800720c */ /* 0x000fe20003f25070 */
[----:B------:R-:W-:Y:S02]  /*26a0*/  UISETP.NE.U32.AND UP0, UPT, UR4, URZ, UPT ;  /* 0x0000003f0400728c */ /* 0x000fe4000bf05070 */
[----:B------:R-:W-:Y:S02]  /*26b0*/  ISETP.NE.U32.AND P3, PT, RZ, UR4, PT ;  /* 0x00000004ff007c0c */ /* 0x000fe4000bf65070 */
[----:B------:R-:W-:Y:S01]  /*26c0*/  ISETP.NE.AND.EX P5, PT, R106, RZ, PT, P1 ;  /* 0x000000ff6a00720c */ /* 0x000fe20003fa5310 */
[----:B------:R-:W-:Y:S02]  /*26d0*/  UISETP.NE.AND.EX UP0, UPT, UR5, URZ, UPT, UP0 ;  /* 0x0000003f0500728c */ /* 0x000fe4000bf05300 */
[----:B------:R-:W-:Y:S02]  /*26e0*/  ISETP.NE.AND.EX P3, PT, RZ, UR5, PT, P3 ;  /* 0x00000005ff007c0c */ /* 0x000fe4000bf65330 */
[----:B------:R-:W-:-:S02]  /*26f0*/  PLOP3.LUT P0, PT, PT, PT, PT, 0x8, 0x0 ;  /* 0x000000000000781c */ /* 0x000fc40003f0e170 */
[----:B------:R-:W-:-:S04]  /*2700*/  PLOP3.LUT P4, PT, PT, PT, UP0, 0x80, 0x0 ;  /* 0x000000000000781c */ /* 0x000fc80003f8f008 */
[----:B------:R-:W-:-:S05]  /*2710*/  PLOP3.LUT P4, PT, P4, PT, PT, 0x8, 0x0 ;  /* 0x000000000000781c */ /* 0x000fca000278e170 */
[----:B------:R-:W-:Y:S08]  /*2720*/  @P3 BRA P5, `(.L_x_40) ;  /* 0x0000000000243947 */ /* 0x000ff00002800000 */
[----:B------:R-:W-:Y:S04]  /*2730*/  BSSY B0, `(.L_x_40) ;  /* 0x0000008000007945 */ /* 0x000fe80003800000 */
[----:B------:R-:W-:Y:S05]  /*2740*/  @!P2 BRA `(.L_x_41) ;  /* 0x000000000014a947 */ /* 0x000fea0003800000 */
[----:B------:R-:W-:Y:S02]  /*2750*/  LOP3.LUT P3, RZ, R88, 0xff, RZ, 0xc0, !PT ;  /* 0x000000ff58ff7812 */ /* 0x000fe4000786c0ff */
[----:B------:R-:W-:-:S11]  /*2760*/  PLOP3.LUT P0, PT, P4, PT, PT, 0x80, 0x0 ;  /* 0x000000000000781c */ /* 0x000fd6000270f070 */
[----:B------:R-:W-:Y:S05]  /*2770*/  @!P3 BRA `(.L_x_42) ;  /* 0x00000000000cb947 */ /* 0x000fea0003800000 */
[----:B-----5:R-:W-:Y:S01]  /*2780*/  FSETP.EQ.AND P0, PT, R90, RZ, PT ;  /* 0x000000ff5a00720b */ /* 0x020fe20003f02000 */
[----:B------:R-:W-:-:S12]  /*2790*/  BRA `(.L_x_42) ;  /* 0x0000000000047947 */ /* 0x000fd80003800000 */
.L_x_41:
[----:B-----5:R-:W-:-:S13]  /*27a0*/  FSETP.EQ.AND P0, PT, R90, RZ, PT ;  /* 0x000000ff5a00720b */ /* 0x020fda0003f02000 */
.L_x_42:
[----:B------:R-:W-:Y:S05]  /*27b0*/  BSYNC B0 ;  /* 0x0000000000007941 */ /* 0x000fea0003800000 */
.L_x_40:
[----:B------:R-:W-:Y:S04]  /*27c0*/  BSSY B0, `(.L_x_43) ;  /* 0x0000007000007945 */ /* 0x000fe80003800000 */
[----:B------:R-:W-:Y:S05]  /*27d0*/  @!P2 BRA `(.L_x_44) ;  /* 0x000000000010a947 */ /* 0x000fea0003800000 */
[----:B------:R-:W-:-:S13]  /*27e0*/  LOP3.LUT P2, RZ, R88, 0xff, RZ, 0xc0, !PT ;  /* 0x000000ff58ff7812 */ /* 0x000fda000784c0ff */
[----:B------:R-:W-:Y:S05]  /*27f0*/  @!P2 BRA `(.L_x_45) ;  /* 0x00000000000ca947 */ /* 0x000fea0003800000 */
[----:B-----5:R-:W-:Y:S01]  /*2800*/  FSETP.EQ.AND P4, PT, R90, RZ, PT ;  /* 0x000000ff5a00720b */ /* 0x020fe20003f82000 */
[----:B------:R-:W-:-:S12]  /*2810*/  BRA `(.L_x_45) ;  /* 0x0000000000047947 */ /* 0x000fd80003800000 */
.L_x_44:
[----:B-----5:R-:W-:-:S13]  /*2820*/  FSETP.EQ.AND P4, PT, R90, RZ, PT ;  /* 0x000000ff5a00720b */ /* 0x020fda0003f82000 */
.L_x_45:
[----:B------:R-:W-:Y:S05]  /*2830*/  BSYNC B0 ;  /* 0x0000000000007941 */ /* 0x000fea0003800000 */
.L_x_43:
[----:B------:R-:W-:Y:S01]  /*2840*/  BSSY B0, `(.L_x_46) ;  /* 0x0000029000007945 */ /* 0x000fe20003800000 */
[----:B------:R-:W-:Y:S01]  /*2850*/  LOP3.LUT R89, R89, 0x1, RZ, 0x3c, !PT ;  /* 0x0000000159597812 */ /* 0x000fe200078e3cff */
[----:B------:R-:W-:Y:S01]  /*2860*/  IMAD.MOV.U32 R0, RZ, RZ, RZ ;  /* 0x000000ffff007224 */ /* 0x000fe200078e00ff */
[----:B------:R-:W-:Y:S02]  /*2870*/  CS2R R6, SRZ ;  /* 0x0000000000067805 */ /* 0x000fe4000001ff00 */
[----:B-1234-:R-:W-:Y:S02]  /*2880*/  CS2R R4, SRZ ;  /* 0x0000000000047805 */ /* 0x01efe4000001ff00 */
[----:B------:R-:W-:Y:S02]  /*2890*/  CS2R R10, SRZ ;  /* 0x00000000000a7805 */ /* 0x000fe4000001ff00 */
[----:B------:R-:W-:Y:S01]  /*28a0*/  CS2R R8, SRZ ;  /* 0x0000000000087805 */ /* 0x000fe2000001ff00 */
[----:B------:R-:W-:Y:S06]  /*28b0*/  @P0 BRA `(.L_x_47) ;  /* 0x0000000000840947 */ /* 0x000fec0003800000 */
[----:B------:R-:W-:-:S13]  /*28c0*/  ISETP.NE.AND P2, PT, R102, 0x3, PT ;  /* 0x000000036600780c */ /* 0x000fda0003f45270 */
[----:B------:R-:W-:Y:S05]  /*28d0*/  @!P2 BRA `(.L_x_48) ;  /* 0x000000000004a947 */ /* 0x000fea0003800000 */
[----:B------:R-:W-:Y:S01]  /*28e0*/  BPT.TRAP 0x1 ;  /* 0x000000040000795c */ /* 0x000fe20000300000 */
.L_x_48:
[----:B------:R-:W-:Y:S01]  /*28f0*/  SHF.L.U32 R3, R89, 0x1f, RZ ;  /* 0x0000001f59037819 */ /* 0x000fe200000006ff */
[----:B------:R-:W-:Y:S01]  /*2900*/  BSSY B1, `(.L_x_49) ;  /* 0x0000005000017945 */ /* 0x000fe20003800000 */
[----:B------:R-:W-:Y:S02]  /*2910*/  IMAD.MOV.U32 R0, RZ, RZ, 0x1 ;  /* 0x00000001ff007424 */ /* 0x000fe400078e00ff */
[----:B------:R-:W1:Y:S01]  /*2920*/  SYNCS.PHASECHK.TRANS64.TRYWAIT P2, [UR52+0x40], R3 ;  /* 0x00004003ff0075a7 */ /* 0x000e620008040174 */
[----:B------:R-:W-:Y:S01]  /*2930*/  IMAD.MOV.U32 R6, RZ, RZ, RZ ;  /* 0x000000ffff067224 */ /* 0x000fe200078e00ff */
[----:B-1----:R-:W-:Y:S06]  /*2940*/  @!P2 BRA `(.L_x_50) ;  /* 0x000000500030a947 */ /* 0x002fec0003800000 */
.L_x_166:
[----:B------:R-:W-:Y:S05]  /*2950*/  BSYNC B1 ;  /* 0x0000000000017941 */ /* 0x000fea0003800000 */
.L_x_49:
[----:B-1----:R-:W-:Y:S02]  /*2960*/  CS2R R4, SRZ ;  /* 0x0000000000047805 */ /* 0x002fe4000001ff00 */
[----:B------:R-:W-:Y:S02]  /*2970*/  CS2R R10, SRZ ;  /* 0x00000000000a7805 */ /* 0x000fe4000001ff00 */
[----:B------:R-:W-:Y:S01]  /*2980*/  CS2R R8, SRZ ;  /* 0x0000000000087805 */ /* 0x000fe2000001ff00 */
[----:B------:R-:W-:Y:S06]  /*2990*/  @P4 BRA `(.L_x_47) ;  /* 0x00000000004c4947 */ /* 0x000fec0003800000 */
[C---:B------:R-:W-:Y:S01]  /*29a0*/  IMAD.SHL.U32 R3, R18.reuse, 0x10, RZ ;  /* 0x0000001012037824 */ /* 0x040fe200078e00ff */
[----:B------:R-:W-:Y:S01]  /*29b0*/  SHF.R.U32.HI R6, RZ, 0x1, R18 ;  /* 0x00000001ff067819 */ /* 0x000fe20000011612 */
[C---:B------:R-:W-:Y:S01]  /*29c0*/  IMAD.SHL.U32 R4, R18.reuse, 0x20, RZ ;  /* 0x0000002012047824 */ /* 0x040fe200078e00ff */
[C---:B------:R-:W-:Y:S01]  /*29d0*/  LOP3.LUT P2, RZ, R18.reuse, 0x4, RZ, 0xc0, !PT ;  /* 0x0000000412ff7812 */ /* 0x040fe2000784c0ff */
[----:B------:R-:W-:Y:S01]  /*29e0*/  IMAD.SHL.U32 R8, R18, 0x4, RZ ;  /* 0x0000000412087824 */ /* 0x000fe200078e00ff */
[----:B------:R-:W-:Y:S01]  /*29f0*/  LOP3.LUT R3, R3, 0xe00, RZ, 0xc0, !PT ;  /* 0x00000e0003037812 */ /* 0x000fe200078ec0ff */
[----:B------:R-:W-:Y:S05]  /*2a00*/  WARPSYNC.ALL ;  /* 0x0000000000007948 */ /* 0x000fea0003800000 */
[----:B------:R-:W-:-:S02]  /*2a10*/  LOP3.LUT R5, R4, 0xc0, RZ, 0xc0, !PT ;  /* 0x000000c004057812 */ /* 0x000fc400078ec0ff */
[----:B------:R-:W-:Y:S02]  /*2a20*/  LOP3.LUT R3, R3, 0x20, R4, 0xf8, !PT ;  /* 0x0000002003037812 */ /* 0x000fe400078ef804 */
[----:B------:R-:W-:Y:S02]  /*2a30*/  LOP3.LUT R5, R5, 0x8, R6, 0xf8, !PT ;  /* 0x0000000805057812 */ /* 0x000fe400078ef806 */
[----:B------:R-:W-:Y:S02]  /*2a40*/  LOP3.LUT R3, R3, 0x100, R4, 0xf8, !PT ;  /* 0x0000010003037812 */ /* 0x000fe400078ef804 */
[----:B------:R-:W-:-:S04]  /*2a50*/  LOP3.LUT R8, R5, 0x18, R8, 0x78, !PT ;  /* 0x0000001805087812 */ /* 0x000fc800078e7808 */
[----:B------:R-:W-:-:S04]  /*2a60*/  LOP3.LUT R3, R3, R8, RZ, 0xfc, !PT ;  /* 0x0000000803037212 */ /* 0x000fc800078efcff */
[----:B------:R-:W-:-:S05]  /*2a70*/  LEA R3, R3, UR52, 0x1 ;  /* 0x0000003403037c11 */ /* 0x000fca000f8e08ff */
[C---:B------:R-:W-:Y:S01]  /*2a80*/  VIADD R5, R3.reuse, 0x200 ;  /* 0x0000020003057836 */ /* 0x040fe20000000000 */
[----:B------:R1:W2:Y:S01]  /*2a90*/  LDSM.16.M88.4 R8, [R3+0x200] ;  /* 0x000200000308783b */ /* 0x0002a20000000200 */
[----:B------:R-:W-:Y:S02]  /*2aa0*/  VIADD R4, R3, 0x220 ;  /* 0x0000022003047836 */ /* 0x000fe40000000000 */
[----:B------:R-:W-:-:S06]  /*2ab0*/  @P2 VIADD R4, R5, 0xffffffe0 ;  /* 0xffffffe005042836 */ /* 0x000fcc0000000000 */
[----:B-1----:R-:W3:Y:S02]  /*2ac0*/  LDSM.16.M88.4 R4, [R4] ;  /* 0x000000000404783b */ /* 0x002ee40000000200 */
.L_x_47:
[----:B------:R-:W-:Y:S05]  /*2ad0*/  BSYNC B0 ;  /* 0x0000000000007941 */ /* 0x000fea0003800000 */
.L_x_46:
[C---:B------:R-:W-:Y:S01]  /*2ae0*/  IMAD.SHL.U32 R3, R18.reuse, 0x10, RZ ;  /* 0x0000001012037824 */ /* 0x040fe200078e00ff */
[----:B------:R-:W-:Y:S01]  /*2af0*/  SHF.R.U32.HI R15, RZ, 0x1, R18 ;  /* 0x00000001ff0f7819 */ /* 0x000fe20000011612 */
[----:B------:R-:W-:Y:S01]  /*2b00*/  IMAD.SHL.U32 R12, R18, 0x20, RZ ;  /* 0x00000020120c7824 */ /* 0x000fe200078e00ff */
[----:B--2---:R-:W-:Y:S01]  /*2b10*/  LOP3.LUT R93, R10, 0xffff0000, RZ, 0xc0, !PT ;  /* 0xffff00000a5d7812 */ /* 0x004fe200078ec0ff */
[----:B------:R-:W-:Y:S01]  /*2b20*/  IMAD.SHL.U32 R97, R18, 0x4, RZ ;  /* 0x0000000412617824 */ /* 0x000fe200078e00ff */
[----:B------:R-:W-:Y:S01]  /*2b30*/  LOP3.LUT R3, R3, 0xe00, RZ, 0xc0, !PT ;  /* 0x00000e0003037812 */ /* 0x000fe200078ec0ff */
[----:B------:R-:W-:Y:S01]  /*2b40*/  IMAD.U32 R21, R9, 0x10000, RZ ;  /* 0x0001000009157824 */ /* 0x000fe200078e00ff */
[----:B------:R-:W-:Y:S01]  /*2b50*/  LOP3.LUT R14, R12, 0xc0, RZ, 0xc0, !PT ;  /* 0x000000c00c0e7812 */ /* 0x000fe200078ec0ff */
[----:B------:R-:W-:Y:S01]  /*2b60*/  IMAD.U32 R13, R8, 0x10000, RZ ;  /* 0x00010000080d7824 */ /* 0x000fe200078e00ff */
[--C-:B------:R-:W-:Y:S01]  /*2b70*/  LOP3.LUT R3, R3, 0x20, R12.reuse, 0xf8, !PT ;  /* 0x0000002003037812 */ /* 0x100fe200078ef80c */
[----:B------:R-:W-:Y:S01]  /*2b80*/  IMAD.U32 R23, R10, 0x10000, RZ ;  /* 0x000100000a177824 */ /* 0x000fe200078e00ff */
[----:B------:R-:W-:Y:S01]  /*2b90*/  LOP3.LUT R14, R14, 0x8, R15, 0xf8, !PT ;  /* 0x000000080e0e7812 */ /* 0x000fe200078ef80f */
[----:B-----5:R-:W-:Y:S01]  /*2ba0*/  FMUL R94, R90, R93 ;  /* 0x0000005d5a5e7220 */ /* 0x020fe20000400000 */
[----:B------:R-:W-:Y:S01]  /*2bb0*/  LOP3.LUT R12, R3, 0x100, R12, 0xf8, !PT ;  /* 0x00000100030c7812 */ /* 0x000fe200078ef80c */
[----:B------:R-:W-:Y:S01]  /*2bc0*/  IMAD.U32 R95, R11, 0x10000, RZ ;  /* 0x000100000b5f7824 */ /* 0x000fe200078e00ff */
[----:B------:R-:W-:Y:S01]  /*2bd0*/  LOP3.LUT R3, R18, 0xff, RZ, 0xc0, !PT ;  /* 0x000000ff12037812 */ /* 0x000fe200078ec0ff */
[----:B---3--:R-:W-:Y:S01]  /*2be0*/  IMAD.U32 R101, R5, 0x10000, RZ ;  /* 0x0001000005657824 */ /* 0x008fe200078e00ff */
[----:B------:R-:W-:Y:S01]  /*2bf0*/  LOP3.LUT R113, R14, 0x18, R97, 0x78, !PT ;  /* 0x000000180e717812 */ /* 0x000fe200078e7861 */
[----:B------:R-:W-:Y:S01]  /*2c00*/  IMAD.U32 R105, R6, 0x10000, RZ ;  /* 0x0001000006697824 */ /* 0x000fe200078e00ff */
[----:B------:R-:W-:Y:S01]  /*2c10*/  LOP3.LUT R15, R8, 0xffff0000, RZ, 0xc0, !PT ;  /* 0xffff0000080f7812 */ /* 0x000fe200078ec0ff */
[----:B------:R-:W-:Y:S01]  /*2c20*/  VIADD R3, R3, 0x1f ;  /* 0x0000001f03037836 */ /* 0x000fe20000000000 */
[----:B------:R-:W-:Y:S01]  /*2c30*/  LOP3.LUT R9, R9, 0xffff0000, RZ, 0xc0, !PT ;  /* 0xffff000009097812 */ /* 0x000fe200078ec0ff */
[----:B------:R-:W-:Y:S01]  /*2c40*/  FFMA R61, R91, R61, R94 ;  /* 0x0000003d5b3d7223 */ /* 0x000fe2000000005e */
[----:B------:R-:W-:Y:S01]  /*2c50*/  LOP3.LUT R103, R5, 0xffff0000, RZ, 0xc0, !PT ;  /* 0xffff000005677812 */ /* 0x000fe200078ec0ff */
[C---:B------:R-:W-:Y:S01]  /*2c60*/  FMUL R14, R90.reuse, R15 ;  /* 0x0000000f5a0e7220 */ /* 0x040fe20000400000 */
[----:B------:R-:W-:Y:S01]  /*2c70*/  ISETP.GT.U32.AND P2, PT, R3, 0x3e, PT ;  /* 0x0000003e0300780c */ /* 0x000fe20003f44070 */
[----:B------:R-:W-:Y:S01]  /*2c80*/  FMUL R92, R90, R9 ;  /* 0x000000095a5c7220 */ /* 0x000fe20000400000 */
[----:B------:R-:W-:Y:S01]  /*2c90*/  LOP3.LUT R3, R12, R113, RZ, 0xfc, !PT ;  /* 0x000000710c037212 */ /* 0x000fe200078efcff */
[C---:B------:R-:W-:Y:S01]  /*2ca0*/  FMUL R12, R90.reuse, R13 ;  /* 0x0000000d5a0c7220 */ /* 0x040fe20000400000 */
[C---:B------:R-:W-:Y:S01]  /*2cb0*/  FMUL R13, R90.reuse, R21 ;  /* 0x000000155a0d7220 */ /* 0x040fe20000400000 */
[----:B------:R-:W-:Y:S01]  /*2cc0*/  FMUL R15, R90, R23 ;  /* 0x000000175a0f7220 */ /* 0x000fe20000400000 */
[----:B------:R-:W-:Y:S01]  /*2cd0*/  LOP3.LUT R107, R6, 0xffff0000, RZ, 0xc0, !PT ;  /* 0xffff0000066b7812 */ /* 0x000fe200078ec0ff */
[C---:B------:R-:W-:Y:S01]  /*2ce0*/  FFMA R6, R91.reuse, R59, R92 ;  /* 0x0000003b5b067223 */ /* 0x040fe2000000005c */
[----:B------:R-:W-:Y:S01]  /*2cf0*/  FFMA R5, R91, R58, R13 ;  /* 0x0000003a5b057223 */ /* 0x000fe2000000000d */
[----:B------:R-:W-:Y:S01]  /*2d00*/  LOP3.LUT R11, R11, 0xffff0000, RZ, 0xc0, !PT ;  /* 0xffff00000b0b7812 */ /* 0x000fe200078ec0ff */
[----:B------:R-:W-:Y:S01]  /*2d10*/  FFMA R60, R91, R60, R15 ;  /* 0x0000003c5b3c7223 */ /* 0x000fe2000000000f */
[----:B------:R-:W-:Y:S01]  /*2d20*/  LOP3.LUT R99, R4, 0xffff0000, RZ, 0xc0, !PT ;  /* 0xffff000004637812 */ /* 0x000fe200078ec0ff */
[----:B------:R-:W-:Y:S01]  /*2d30*/  FMUL R95, R90, R95 ;  /* 0x0000005f5a5f7220 */ /* 0x000fe20000400000 */
[C---:B------:R-:W-:Y:S01]  /*2d40*/  LOP3.LUT R111, R7.reuse, 0xffff0000, RZ, 0xc0, !PT ;  /* 0xffff0000076f7812 */ /* 0x040fe200078ec0ff */
[----:B------:R-:W-:Y:S01]  /*2d50*/  IMAD.U32 R97, R4, 0x10000, RZ ;  /* 0x0001000004617824 */ /* 0x000fe200078e00ff */
[----:B------:R-:W-:Y:S01]  /*2d60*/  F2FP.RELU.BF16.F32.PACK_AB R5, R6, R5 ;  /* 0x000000050605723e */ /* 0x000fe200000018ff */
[----:B------:R-:W-:-:S02]  /*2d70*/  IMAD.U32 R109, R7, 0x10000, RZ ;  /* 0x00010000076d7824 */ /* 0x000fc400078e00ff */
[C---:B------:R-:W-:Y:S01]  /*2d80*/  FMUL R96, R90.reuse, R11 ;  /* 0x0000000b5a607220 */ /* 0x040fe20000400000 */
[----:B------:R-:W-:Y:S01]  /*2d90*/  FFMA R7, R91, R62, R95 ;  /* 0x0000003e5b077223 */ /* 0x000fe2000000005f */
[----:B------:R-:W-:Y:S01]  /*2da0*/  F2FP.RELU.BF16.F32.PACK_AB R6, R61, R60 ;  /* 0x0000003c3d06723e */ /* 0x000fe200000018ff */
[----:B------:R-:W-:Y:S02]  /*2db0*/  IMAD.MOV.U32 R20, RZ, RZ, 0x20 ;  /* 0x00000020ff147424 */ /* 0x000fe400078e00ff */
[C---:B------:R-:W-:Y:S01]  /*2dc0*/  FMUL R101, R90.reuse, R101 ;  /* 0x000000655a657220 */ /* 0x040fe20000400000 */
[C---:B------:R-:W-:Y:S01]  /*2dd0*/  FMUL R58, R90.reuse, R103 ;  /* 0x000000675a3a7220 */ /* 0x040fe20000400000 */
[C---:B------:R-:W-:Y:S01]  /*2de0*/  FMUL R97, R90.reuse, R97 ;  /* 0x000000615a617220 */ /* 0x040fe20000400000 */
[----:B------:R-:W-:Y:S01]  /*2df0*/  FMUL R98, R90, R99 ;  /* 0x000000635a627220 */ /* 0x000fe20000400000 */
[----:B------:R-:W-:Y:S01]  /*2e00*/  LOP3.LUT P3, RZ, R18, 0x4, RZ, 0xc0, !PT ;  /* 0x0000000412ff7812 */ /* 0x000fe2000786c0ff */
[C---:B------:R-:W-:Y:S01]  /*2e10*/  FMUL R105, R90.reuse, R105 ;  /* 0x000000695a697220 */ /* 0x040fe20000400000 */
[C---:B------:R-:W-:Y:S01]  /*2e20*/  FMUL R60, R90.reuse, R107 ;  /* 0x0000006b5a3c7220 */ /* 0x040fe20000400000 */
[C---:B------:R-:W-:Y:S01]  /*2e30*/  FMUL R109, R90.reuse, R109 ;  /* 0x0000006d5a6d7220 */ /* 0x040fe20000400000 */
[----:B------:R-:W-:Y:S01]  /*2e40*/  FMUL R62, R90, R111 ;  /* 0x0000006f5a3e7220 */ /* 0x000fe20000400000 */
[----:B------:R-:W-:Y:S01]  /*2e50*/  LEA R3, R3, UR52, 0x1 ;  /* 0x0000003403037c11 */ /* 0x000fe2000f8e08ff */
[C---:B------:R-:W-:Y:S01]  /*2e60*/  FFMA R4, R91.reuse, R56, R12 ;  /* 0x000000385b047223 */ /* 0x040fe2000000000c */
        /* <DEDUP_REMOVED lines=9> */
[----:B------:R-:W-:Y:S01]  /*2f00*/  FFMA R56, R91, R71, R62 ;  /* 0x000000475b387223 */ /* 0x000fe2000000003e */
[----:B------:R-:W-:Y:S01]  /*2f10*/  SEL R20, R20, 0xffffffe0, !P3 ;  /* 0xffffffe014147807 */ /* 0x000fe20005800000 */
[----:B------:R-:W-:Y:S01]  /*2f20*/  VIADD R63, R3, 0x200 ;  /* 0x00000200033f7836 */ /* 0x000fe20000000000 */
[----:B------:R-:W-:Y:S01]  /*2f30*/  F2FP.RELU.BF16.F32.PACK_AB R4, R57, R4 ;  /* 0x000000043904723e */ /* 0x000fe200000018ff */
[----:B------:R-:W-:Y:S05]  /*2f40*/  WARPSYNC.ALL ;  /* 0x0000000000007948 */ /* 0x000fea0003800000 */
[----:B------:R-:W-:Y:S01]  /*2f50*/  F2FP.RELU.BF16.F32.PACK_AB R7, R8, R7 ;  /* 0x000000070807723e */ /* 0x000fe200000018ff */
[----:B------:R-:W-:Y:S01]  /*2f60*/  IMAD.IADD R21, R63, 0x1, R20 ;  /* 0x000000013f157824 */ /* 0x000fe200078e0214 */
[----:B------:R-:W-:Y:S01]  /*2f70*/  F2FP.RELU.BF16.F32.PACK_AB R9, R10, R9 ;  /* 0x000000090a09723e */ /* 0x000fe200000018ff */
[----:B------:R-:W-:Y:S01]  /*2f80*/  BSSY B0, `(.L_x_51) ;  /* 0x0000014000007945 */ /* 0x000fe20003800000 */
[----:B------:R-:W-:Y:S01]  /*2f90*/  F2FP.RELU.BF16.F32.PACK_AB R8, R65, R64 ;  /* 0x000000404108723e */ /* 0x000fe200000018ff */
[----:B------:R1:W-:Y:S01]  /*2fa0*/  STSM.16.M88.4 [R3+0x200], R4 ;  /* 0x0002000403007844 */ /* 0x0003e20000000200 */
[----:B------:R-:W-:-:S02]  /*2fb0*/  F2FP.RELU.BF16.F32.PACK_AB R10, R69, R68 ;  /* 0x00000044450a723e */ /* 0x000fc400000018ff */
[----:B------:R-:W-:-:S05]  /*2fc0*/  F2FP.RELU.BF16.F32.PACK_AB R11, R56, R11 ;  /* 0x0000000b380b723e */ /* 0x000fca00000018ff */
[----:B------:R1:W-:Y:S01]  /*2fd0*/  STSM.16.M88.4 [R21], R8 ;  /* 0x0000000815007844 */ /* 0x0003e20000000200 */
[----:B------:R-:W-:Y:S01]  /*2fe0*/  @!PT LDS RZ, [RZ] ;  /* 0x00000000fffff984 */ /* 0x000fe20000000800 */
[----:B------:R-:W-:Y:S01]  /*2ff0*/  @!PT LDS RZ, [RZ] ;  /* 0x00000000fffff984 */ /* 0x000fe20000000800 */
[----:B------:R-:W-:Y:S01]  /*3000*/  @!PT LDS RZ, [RZ] ;  /* 0x00000000fffff984 */ /* 0x000fe20000000800 */
[----:B------:R-:W-:Y:S01]  /*3010*/  @!PT LDS RZ, [RZ] ;  /* 0x00000000fffff984 */ /* 0x000fe20000000800 */
[----:B------:R2:W-:Y:S06]  /*3020*/  MEMBAR.ALL.CTA ;  /* 0x0000000000007992 */ /* 0x0005ec0000008000 */
[----:B--2---:R-:W2:Y:S02]  /*3030*/  FENCE.VIEW.ASYNC.S ;  /* 0x00000000000073c6 */ /* 0x004ea40000000000 */
[----:B--2---:R-:W-:Y:S06]  /*3040*/  BAR.SYNC.DEFER_BLOCKING 0x1, 0x100 ;  /* 0x0044000000007b1d */ /* 0x004fec0000010000 */
[----:B------:R-:W-:Y:S05]  /*3050*/  @P2 BRA `(.L_x_52) ;  /* 0x0000000000182947 */ /* 0x000fea0003800000 */
[----:B------:R-:W-:Y:S02]  /*3060*/  UIADD3 UR4, UP0, UR54, 0x4f0, URZ ;  /* 0x000004f036047890 */ /* 0x000fe4000ff1e03f */
[----:B------:R-:W-:Y:S02]  /*3070*/  UIADD3 UR44, UR52, 0x200, URZ ;  /* 0x00000200342c7890 */ /* 0x000fe4000fffe03f */
[----:B------:R-:W-:-:S09]  /*3080*/  UIADD3.X UR5, URZ, UR55, URZ, UP0, !UPT ;  /* 0x000000373f057290 */ /* 0x000fd200087fe43f */
[----:B------:R2:W-:Y:S01]  /*3090*/  UTMASTG.3D [UR44], [UR4] ;  /* 0x0000002c040073b5 */ /* 0x0005e20008010000 */
[----:B------:R0:W-:Y:S01]  /*30a0*/  UTMACMDFLUSH ;  /* 0x00000000000079b7 */ /* 0x0001e20000000000 */
[----:B--2---:R-:W-:-:S04]  /*30b0*/  DEPBAR.LE SB0, 0x1 ;  /* 0x000080400000791a */ /* 0x004fc80000000000 */
.L_x_52:
[----:B------:R-:W-:Y:S05]  /*30c0*/  BSYNC B0 ;  /* 0x0000000000007941 */ /* 0x000fea0003800000 */
.L_x_51:
[----:B------:R-:W-:Y:S01]  /*30d0*/  BAR.SYNC.DEFER_BLOCKING 0x1, 0x100 ;  /* 0x0044000000007b1d */ /* 0x000fe20000010000 */
[----:B------:R-:W-:-:S13]  /*30e0*/  ISETP.NE.AND P5, PT, RZ, UR43, PT ;  /* 0x0000002bff007c0c */ /* 0x000fda000bfa5270 */
[----:B------:R-:W-:Y:S05]  /*30f0*/  @!P5 BRA `(.L_x_53) ;  /* 0x000000000034d947 */ /* 0x000fea0003800000 */
[----:B------:R-:W-:Y:S04]  /*3100*/  BSSY B0, `(.L_x_54) ;  /* 0x0000009000007945 */ /* 0x000fe80003800000 */
[----:B------:R-:W-:Y:S05]  /*3110*/  @P0 BRA `(.L_x_55) ;  /* 0x00000000001c0947 */ /* 0x000fea0003800000 */
[----:B------:R-:W-:-:S13]  /*3120*/  ISETP.NE.AND P5, PT, R102, 0x3, PT ;  /* 0x000000036600780c */ /* 0x000fda0003fa5270 */
[----:B------:R-:W-:Y:S05]  /*3130*/  @!P5 BRA `(.L_x_56) ;  /* 0x000000000004d947 */ /* 0x000fea0003800000 */
[----:B------:R-:W-:Y:S01]  /*3140*/  BPT.TRAP 0x1 ;  /* 0x000000040000795c */ /* 0x000fe20000300000 */
.L_x_56:
[----:B------:R-:W-:-:S04]  /*3150*/  ULEA UR4, UR42, UR52, 0x3 ;  /* 0x000000342a047291 */ /* 0x000fc8000f8e183f */
[----:B------:R-:W-:-:S04]  /*3160*/  UIADD3 UR4, UR4, 0x60, URZ ;  /* 0x0000006004047890 */ /* 0x000fc8000fffe03f */
[----:B------:R-:W-:-:S09]  /*3170*/  UPRMT UR4, UR51, 0x654, UR4 ;  /* 0x0000065433047896 */ /* 0x000fd20008000004 */
[----:B------:R-:W-:Y:S03]  /*3180*/  SYNCS.ARRIVE.TRANS64.RED.A1T0 RZ, [UR4], RZ ;  /* 0x000000ffffff79a7 */ /* 0x000fe60008100404 */
.L_x_55:
[----:B------:R-:W-:Y:S05]  /*3190*/  BSYNC B0 ;  /* 0x0000000000007941 */ /* 0x000fea0003800000 */
.L_x_54:
[----:B------:R-:W-:-:S04]  /*31a0*/  UIADD3 UR42, UR42, 0x1, URZ ;  /* 0x000000012a2a7890 */ /* 0x000fc8000fffe03f */
[----:B------:R-:W-:-:S04]  /*31b0*/  UISETP.NE.AND UP0, UPT, UR42, 0x4, UPT ;  /* 0x000000042a00788c */ /* 0x000fc8000bf05270 */
[----:B------:R-:W-:-:S12]  /*31c0*/  USEL UR42, UR42, URZ, UP0 ;  /* 0x0000003f2a2a7287 */ /* 0x000fd80008000000 */
.L_x_53:
[----:B------:R-:W-:Y:S04]  /*31d0*/  BSSY B0, `(.L_x_57) ;  /* 0x0000033000007945 */ /* 0x000fe80003800000 */
[----:B------:R-:W-:Y:S05]  /*31e0*/  @P0 BRA `(.L_x_58) ;  /* 0x0000000000c40947 */ /* 0x000fea0003800000 */
[----:B------:R-:W-:-:S13]  /*31f0*/  ISETP.NE.AND P5, PT, R102, 0x3, PT ;  /* 0x000000036600780c */ /* 0x000fda0003fa5270 */
[----:B------:R-:W-:Y:S05]  /*3200*/  @!P5 BRA `(.L_x_59) ;  /* 0x000000000004d947 */ /* 0x000fea0003800000 */
[----:B------:R-:W-:Y:S01]  /*3210*/  BPT.TRAP 0x1 ;  /* 0x000000040000795c */ /* 0x000fe20000300000 */
.L_x_59:
[----:B-1----:R-:W-:Y:S01]  /*3220*/  LEA R4, R0, UR52, 0x3 ;  /* 0x0000003400047c11 */ /* 0x002fe2000f8e18ff */
[----:B------:R-:W-:Y:S01]  /*3230*/  BSSY B1, `(.L_x_60) ;  /* 0x0000004000017945 */ /* 0x000fe20003800000 */
[----:B------:R-:W-:-:S04]  /*3240*/  SHF.L.U32 R5, R89, 0x1f, RZ ;  /* 0x0000001f59057819 */ /* 0x000fc800000006ff */
[----:B------:R-:W1:Y:S02]  /*3250*/  SYNCS.PHASECHK.TRANS64.TRYWAIT P5, [R4+URZ+0x40], R5 ;  /* 0x00004005040075a7 */ /* 0x000e6400080a017f */
[----:B-1----:R-:W-:Y:S05]  /*3260*/  @!P5 BRA `(.L_x_61) ;  /* 0x000000480000d947 */ /* 0x002fea0003800000 */
.L_x_167:
[----:B------:R-:W-:Y:S05]  /*3270*/  BSYNC B1 ;  /* 0x0000000000017941 */ /* 0x000fea0003800000 */
.L_x_60:
[----:B------:R-:W-:Y:S05]  /*3280*/  @P4 BRA `(.L_x_62) ;  /* 0x0000000000984947 */ /* 0x000fea0003800000 */
[----:B-1----:R-:W-:Y:S01]  /*3290*/  IMAD R4, R0, 0x2000, R63 ;  /* 0x0000200000047824 */ /* 0x002fe200078e023f */
[----:B------:R-:W-:Y:S05]  /*32a0*/  WARPSYNC.ALL ;  /* 0x0000000000007948 */ /* 0x000fea0003800000 */
[C---:B------:R-:W-:Y:S01]  /*32b0*/  VIADD R5, R4.reuse, 0x20 ;  /* 0x0000002004057836 */ /* 0x040fe20000000000 */
[----:B------:R-:W1:Y:S01]  /*32c0*/  LDSM.16.M88.4 R8, [R4] ;  /* 0x000000000408783b */ /* 0x000e620000000200 */
[----:B------:R-:W-:-:S05]  /*32d0*/  @P3 VIADD R5, R4, 0xffffffe0 ;  /* 0xffffffe004053836 */ /* 0x000fca0000000000 */
[----:B------:R-:W2:Y:S01]  /*32e0*/  LDSM.16.M88.4 R56, [R5] ;  /* 0x000000000538783b */ /* 0x000ea20000000200 */
[----:B-1----:R-:W-:Y:S01]  /*32f0*/  LOP3.LUT R13, R8, 0xffff0000, RZ, 0xc0, !PT ;  /* 0xffff0000080d7812 */ /* 0x002fe200078ec0ff */
[C---:B------:R-:W-:Y:S01]  /*3300*/  IMAD.U32 R15, R9.reuse, 0x10000, RZ ;  /* 0x00010000090f7824 */ /* 0x040fe200078e00ff */
[----:B------:R-:W-:Y:S01]  /*3310*/  LOP3.LUT R9, R9, 0xffff0000, RZ, 0xc0, !PT ;  /* 0xffff000009097812 */ /* 0x000fe200078ec0ff */
[C---:B------:R-:W-:Y:S01]  /*3320*/  IMAD.U32 R95, R11.reuse, 0x10000, RZ ;  /* 0x000100000b5f7824 */ /* 0x040fe200078e00ff */
[----:B------:R-:W-:Y:S01]  /*3330*/  LOP3.LUT R23, R10, 0xffff0000, RZ, 0xc0, !PT ;  /* 0xffff00000a177812 */ /* 0x000fe200078ec0ff */
[----:B------:R-:W-:Y:S01]  /*3340*/  IMAD.U32 R7, R8, 0x10000, RZ ;  /* 0x0001000008077824 */ /* 0x000fe200078e00ff */
[----:B------:R-:W-:Y:S01]  /*3350*/  LOP3.LUT R11, R11, 0xffff0000, RZ, 0xc0, !PT ;  /* 0xffff00000b0b7812 */ /* 0x000fe200078ec0ff */
[----:B--2---:R-:W-:Y:S01]  /*3360*/  IMAD.U32 R101, R57, 0x10000, RZ ;  /* 0x0001000039657824 */ /* 0x004fe200078e00ff */
[----:B------:R-:W-:Y:S01]  /*3370*/  LOP3.LUT R61, R56, 0xffff0000, RZ, 0xc0, !PT ;  /* 0xffff0000383d7812 */ /* 0x000fe200078ec0ff */
[----:B------:R-:W-:Y:S01]  /*3380*/  IMAD.U32 R109, R59, 0x10000, RZ ;  /* 0x000100003b6d7824 */ /* 0x000fe200078e00ff */
[----:B------:R-:W-:Y:S01]  /*3390*/  LOP3.LUT R57, R57, 0xffff0000, RZ, 0xc0, !PT ;  /* 0xffff000039397812 */ /* 0x000fe200078ec0ff */
[----:B------:R-:W-:Y:S01]  /*33a0*/  IMAD.U32 R21, R10, 0x10000, RZ ;  /* 0x000100000a157824 */ /* 0x000fe200078e00ff */
[----:B------:R-:W-:Y:S01]  /*33b0*/  LOP3.LUT R5, R58, 0xffff0000, RZ, 0xc0, !PT ;  /* 0xffff00003a057812 */ /* 0x000fe200078ec0ff */
[----:B------:R-:W-:Y:S01]  /*33c0*/  IMAD.U32 R97, R56, 0x10000, RZ ;  /* 0x0001000038617824 */ /* 0x000fe200078e00ff */
[----:B------:R-:W-:Y:S01]  /*33d0*/  LOP3.LUT R59, R59, 0xffff0000, RZ, 0xc0, !PT ;  /* 0xffff00003b3b7812 */ /* 0x000fe200078ec0ff */
[----:B------:R-:W-:-:S02]  /*33e0*/  IMAD.U32 R105, R58, 0x10000, RZ ;  /* 0x000100003a697824 */ /* 0x000fc400078e00ff */
[C---:B------:R-:W-:Y:S01]  /*33f0*/  FMUL R14, R90.reuse, R13 ;  /* 0x0000000d5a0e7220 */ /* 0x040fe20000400000 */
        /* <DEDUP_REMOVED lines=14> */
[----:B------:R-:W-:-:S07]  /*34e0*/  FMUL R62, R90, R59 ;  /* 0x0000003b5a3e7220 */ /* 0x000fce0000400000 */
.L_x_62:
[----:B------:R-:W-:-:S07]  /*34f0*/  VIADD R0, R0, 0x1 ;  /* 0x0000000100007836 */ /* 0x000fce0000000000 */
.L_x_58:
[----:B------:R-:W-:Y:S05]  /*3500*/  BSYNC B0 ;  /* 0x0000000000007941 */ /* 0x000fea0003800000 */
.L_x_57:
[C---:B-1----:R-:W-:Y:S01]  /*3510*/  FFMA R5, R91.reuse, R26, R13 ;  /* 0x0000001a5b057223 */ /* 0x042fe2000000000d */
        /* <DEDUP_REMOVED lines=15> */
[----:B------:R-:W-:Y:S01]  /*3610*/  F2FP.RELU.BF16.F32.PACK_AB R5, R6, R5 ;  /* 0x000000050605723e */ /* 0x000fe200000018ff */
[----:B------:R-:W-:Y:S05]  /*3620*/  WARPSYNC.ALL ;  /* 0x0000000000007948 */ /* 0x000fea0003800000 */
[----:B------:R-:W-:Y:S01]  /*3630*/  F2FP.RELU.BF16.F32.PACK_AB R32, R33, R32 ;  /* 0x000000202120723e */ /* 0x000fe200000018ff */
[----:B------:R-:W-:Y:S01]  /*3640*/  BSSY B0, `(.L_x_63) ;  /* 0x000001b000007945 */ /* 0x000fe20003800000 */
[----:B------:R-:W-:-:S02]  /*3650*/  F2FP.RELU.BF16.F32.PACK_AB R4, R25, R4 ;  /* 0x000000041904723e */ /* 0x000fc400000018ff */
[----:B------:R-:W-:Y:S02]  /*3660*/  F2FP.RELU.BF16.F32.PACK_AB R6, R29, R28 ;  /* 0x0000001c1d06723e */ /* 0x000fe400000018ff */
[----:B------:R-:W-:Y:S02]  /*3670*/  F2FP.RELU.BF16.F32.PACK_AB R7, R8, R7 ;  /* 0x000000070807723e */ /* 0x000fe400000018ff */
[----:B------:R-:W-:Y:S02]  /*3680*/  F2FP.RELU.BF16.F32.PACK_AB R33, R35, R34 ;  /* 0x000000222321723e */ /* 0x000fe400000018ff */
[----:B------:R-:W-:Y:S01]  /*3690*/  F2FP.RELU.BF16.F32.PACK_AB R34, R37, R36 ;  /* 0x000000242522723e */ /* 0x000fe200000018ff */
[----:B------:R1:W-:Y:S01]  /*36a0*/  STSM.16.M88.4 [R3+0x2200], R4 ;  /* 0x0022000403007844 */ /* 0x0003e20000000200 */
[----:B------:R-:W-:Y:S02]  /*36b0*/  F2FP.RELU.BF16.F32.PACK_AB R35, R39, R38 ;  /* 0x000000262723723e */ /* 0x000fe400000018ff */
[----:B------:R-:W-:-:S05]  /*36c0*/  IADD3 R8, R20, 0x2200, R3 ;  /* 0x0000220014087810 */ /* 0x000fca0007ffe003 */
        /* <DEDUP_REMOVED lines=11> */
[----:B------:R-:W-:Y:S02]  /*3780*/  UIADD3 UR4, UR52, 0x2200, URZ ;  /* 0x0000220034047890 */ /* 0x000fe4000fffe03f */
[----:B------:R-:W-:Y:S01]  /*3790*/  UIADD3.X UR9, URZ, UR55, URZ, UP0, !UPT ;  /* 0x000000373f097290 */ /* 0x000fe200087fe43f */
[----:B------:R-:W-:Y:S01]  /*37a0*/  UMOV UR5, UR45 ;  /* 0x0000002d00057c82 */ /* 0x000fe20008000000 */
[----:B------:R-:W-:-:S07]  /*37b0*/  UMOV UR7, UR47 ;  /* 0x0000002f00077c82 */ /* 0x000fce0008000000 */
[----:B------:R2:W-:Y:S01]  /*37c0*/  UTMASTG.3D [UR4], [UR8] ;  /* 0x00000004080073b5 */ /* 0x0005e20008010000 */
[----:B------:R0:W-:Y:S01]  /*37d0*/  UTMACMDFLUSH ;  /* 0x00000000000079b7 */ /* 0x0001e20000000000 */
[----:B--2---:R-:W-:-:S04]  /*37e0*/  DEPBAR.LE SB0, 0x1 ;  /* 0x000080400000791a */ /* 0x004fc80000000000 */
.L_x_64:
[----:B------:R-:W-:Y:S05]  /*37f0*/  BSYNC B0 ;  /* 0x0000000000007941 */ /* 0x000fea0003800000 */
.L_x_63:
[----:B------:R-:W-:Y:S06]  /*3800*/  BAR.SYNC.DEFER_BLOCKING 0x1, 0x100 ;  /* 0x0044000000007b1d */ /* 0x000fec0000010000 */
[----:B------:R-:W-:Y:S04]  /*3810*/  BSSY B0, `(.L_x_65) ;  /* 0x0000009000007945 */ /* 0x000fe80003800000 */
[----:B------:R-:W-:Y:S05]  /*3820*/  @P0 BRA `(.L_x_66) ;  /* 0x00000000001c0947 */ /* 0x000fea0003800000 */
[----:B------:R-:W-:-:S13]  /*3830*/  ISETP.NE.AND P5, PT, R102, 0x3, PT ;  /* 0x000000036600780c */ /* 0x000fda0003fa5270 */
[----:B------:R-:W-:Y:S05]  /*3840*/  @!P5 BRA `(.L_x_67) ;  /* 0x000000000004d947 */ /* 0x000fea0003800000 */
[----:B------:R-:W-:Y:S01]  /*3850*/  BPT.TRAP 0x1 ;  /* 0x000000040000795c */ /* 0x000fe20000300000 */
.L_x_67:
[----:B------:R-:W-:-:S04]  /*3860*/  ULEA UR4, UR42, UR52, 0x3 ;  /* 0x000000342a047291 */ /* 0x000fc8000f8e183f */
[----:B------:R-:W-:-:S04]  /*3870*/  UIADD3 UR4, UR4, 0x60, URZ ;  /* 0x0000006004047890 */ /* 0x000fc8000fffe03f */
[----:B------:R-:W-:-:S09]  /*3880*/  UPRMT UR4, UR51, 0x654, UR4 ;  /* 0x0000065433047896 */ /* 0x000fd20008000004 */
[----:B------:R-:W-:Y:S03]  /*3890*/  SYNCS.ARRIVE.TRANS64.RED.A1T0 RZ, [UR4], RZ ;  /* 0x000000ffffff79a7 */ /* 0x000fe60008100404 */
.L_x_66:
[----:B------:R-:W-:Y:S05]  /*38a0*/  BSYNC B0 ;  /* 0x0000000000007941 */ /* 0x000fea0003800000 */
.L_x_65:
[----:B------:R-:W-:Y:S01]  /*38b0*/  UIADD3 UR42, UR42, 0x1, URZ ;  /* 0x000000012a2a7890 */ /* 0x000fe2000fffe03f */
[----:B------:R-:W-:Y:S01]  /*38c0*/  BSSY B0, `(.L_x_68) ;  /* 0x000003a000007945 */ /* 0x000fe20003800000 */
[----:B-1----:R-:W-:Y:S02]  /*38d0*/  IMAD.MOV.U32 R4, RZ, RZ, R89 ;  /* 0x000000ffff047224 */ /* 0x002fe400078e0059 */
[----:B------:R-:W-:-:S04]  /*38e0*/  UISETP.NE.AND UP0, UPT, UR42, 0x4, UPT ;  /* 0x000000042a00788c */ /* 0x000fc8000bf05270 */
[----:B------:R-:W-:Y:S01]  /*38f0*/  USEL UR42, UR42, URZ, UP0 ;  /* 0x0000003f2a2a7287 */ /* 0x000fe20008000000 */
[----:B------:R-:W-:Y:S11]  /*3900*/  @P0 BRA `(.L_x_69) ;  /* 0x0000000000d40947 */ /* 0x000ff60003800000 */
[----:B------:R-:W-:-:S13]  /*3910*/  ISETP.NE.AND P5, PT, R102, 0x3, PT ;  /* 0x000000036600780c */ /* 0x000fda0003fa5270 */
[----:B------:R-:W-:Y:S05]  /*3920*/  @!P5 BRA `(.L_x_70) ;  /* 0x000000000004d947 */ /* 0x000fea0003800000 */
[----:B------:R-:W-:Y:S01]  /*3930*/  BPT.TRAP 0x1 ;  /* 0x000000040000795c */ /* 0x000fe20000300000 */
.L_x_70:
[C---:B------:R-:W-:Y:S01]  /*3940*/  LEA R4, R0.reuse, UR52, 0x3 ;  /* 0x0000003400047c11 */ /* 0x040fe2000f8e18ff */
[----:B------:R-:W-:Y:S01]  /*3950*/  BSSY B1, `(.L_x_71) ;  /* 0x0000005000017945 */ /* 0x000fe20003800000 */
[----:B------:R-:W-:Y:S01]  /*3960*/  SHF.L.U32 R5, R89, 0x1f, RZ ;  /* 0x0000001f59057819 */ /* 0x000fe200000006ff */
[----:B------:R-:W-:-:S03]  /*3970*/  VIADD R28, R0, 0x1 ;  /* 0x00000001001c7836 */ /* 0x000fc60000000000 */
[----:B------:R-:W1:Y:S02]  /*3980*/  SYNCS.PHASECHK.TRANS64.TRYWAIT P5, [R4+URZ+0x40], R5 ;  /* 0x00004005040075a7 */ /* 0x000e6400080a017f */
[----:B-1----:R-:W-:Y:S05]  /*3990*/  @!P5 BRA `(.L_x_72) ;  /* 0x000000400048d947 */ /* 0x002fea0003800000 */
.L_x_168:
[----:B------:R-:W-:Y:S05]  /*39a0*/  BSYNC B1 ;  /* 0x0000000000017941 */ /* 0x000fea0003800000 */
.L_x_71:
[----:B------:R-:W-:-:S04]  /*39b0*/  ISETP.NE.AND P5, PT, R28, 0x4, PT ;  /* 0x000000041c00780c */ /* 0x000fc80003fa5270 */
[----:B------:R-:W-:Y:S01]  /*39c0*/  SEL R8, RZ, 0x1, P5 ;  /* 0x00000001ff087807 */ /* 0x000fe20002800000 */
[----:B------:R-:W-:Y:S08]  /*39d0*/  @P4 BRA `(.L_x_73) ;  /* 0x0000000000984947 */ /* 0x000ff00003800000 */
[----:B------:R-:W-:Y:S01]  /*39e0*/  IMAD R10, R0, 0x2000, R63 ;  /* 0x00002000000a7824 */ /* 0x000fe200078e023f */
[----:B------:R-:W-:Y:S05]  /*39f0*/  WARPSYNC.ALL ;  /* 0x0000000000007948 */ /* 0x000fea0003800000 */
[C---:B------:R-:W-:Y:S01]  /*3a00*/  VIADD R0, R10.reuse, 0x20 ;  /* 0x000000200a007836 */ /* 0x040fe20000000000 */
[----:B-1----:R-:W1:Y:S01]  /*3a10*/  LDSM.16.M88.4 R4, [R10] ;  /* 0x000000000a04783b */ /* 0x002e620000000200 */
[----:B------:R-:W-:-:S05]  /*3a20*/  @P3 VIADD R0, R10, 0xffffffe0 ;  /* 0xffffffe00a003836 */ /* 0x000fca0000000000 */
[----:B------:R-:W2:Y:S01]  /*3a30*/  LDSM.16.M88.4 R24, [R0] ;  /* 0x000000000018783b */ /* 0x000ea20000000200 */
[----:B-1----:R-:W-:Y:S01]  /*3a40*/  IMAD.U32 R13, R5, 0x10000, RZ ;  /* 0x00010000050d7824 */ /* 0x002fe200078e00ff */
[C---:B------:R-:W-:Y:S01]  /*3a50*/  LOP3.LUT R11, R4.reuse, 0xffff0000, RZ, 0xc0, !PT ;  /* 0xffff0000040b7812 */ /* 0x040fe200078ec0ff */
[----:B------:R-:W-:Y:S01]  /*3a60*/  IMAD.U32 R95, R7, 0x10000, RZ ;  /* 0x00010000075f7824 */ /* 0x000fe200078e00ff */
        /* <DEDUP_REMOVED lines=10> */
[C---:B------:R-:W-:Y:S01]  /*3b10*/  LOP3.LUT R29, R26.reuse, 0xffff0000, RZ, 0xc0, !PT ;  /* 0xffff00001a1d7812 */ /* 0x040fe200078ec0ff */
[----:B------:R-:W-:Y:S01]  /*3b20*/  IMAD.U32 R105, R26, 0x10000, RZ ;  /* 0x000100001a697824 */ /* 0x000fe200078e00ff */
[----:B------:R-:W-:Y:S01]  /*3b30*/  LOP3.LUT R27, R27, 0xffff0000, RZ, 0xc0, !PT ;  /* 0xffff00001b1b7812 */ /* 0x000fe200078ec0ff */
        /* <DEDUP_REMOVED lines=16> */
.L_x_73:
[----:B-1----:R-:W-:Y:S02]  /*3c40*/  LOP3.LUT R4, R89, R8, RZ, 0x3c, !PT ;  /* 0x0000000859047212 */ /* 0x002fe400078e3cff */
[----:B------:R-:W-:-:S07]  /*3c50*/  SEL R0, R28, RZ, P5 ;  /* 0x000000ff1c007207 */ /* 0x000fce0002800000 */
.L_x_69:
[----:B------:R-:W-:Y:S05]  /*3c60*/  BSYNC B0 ;  /* 0x0000000000007941 */ /* 0x000fea0003800000 */
.L_x_68:
        /* <DEDUP_REMOVED lines=46> */
.L_x_75:
[----:B------:R-:W-:Y:S05]  /*3f50*/  BSYNC B0 ;  /* 0x0000000000007941 */ /* 0x000fea0003800000 */
.L_x_74:
[----:B------:R-:W-:Y:S06]  /*3f60*/  BAR.SYNC.DEFER_BLOCKING 0x1, 0x100 ;  /* 0x0044000000007b1d */ /* 0x000fec0000010000 */
[----:B------:R-:W-:Y:S04]  /*3f70*/  BSSY B0, `(.L_x_76) ;  /* 0x0000009000007945 */ /* 0x000fe80003800000 */
[----:B------:R-:W-:Y:S05]  /*3f80*/  @P0 BRA `(.L_x_77) ;  /* 0x00000000001c0947 */ /* 0x000fea0003800000 */
[----:B------:R-:W-:-:S13]  /*3f90*/  ISETP.NE.AND P5, PT, R102, 0x3, PT ;  /* 0x000000036600780c */ /* 0x000fda0003fa5270 */
[----:B------:R-:W-:Y:S05]  /*3fa0*/  @!P5 BRA `(.L_x_78) ;  /* 0x000000000004d947 */ /* 0x000fea0003800000 */
[----:B------:R-:W-:Y:S01]  /*3fb0*/  BPT.TRAP 0x1 ;  /* 0x000000040000795c */ /* 0x000fe20000300000 */
.L_x_78:
[----:B------:R-:W-:-:S04]  /*3fc0*/  ULEA UR4, UR42, UR52, 0x3 ;  /* 0x000000342a047291 */ /* 0x000fc8000f8e183f */
[----:B------:R-:W-:-:S04]  /*3fd0*/  UIADD3 UR4, UR4, 0x60, URZ ;  /* 0x0000006004047890 */ /* 0x000fc8000fffe03f */
[----:B------:R-:W-:-:S09]  /*3fe0*/  UPRMT UR4, UR51, 0x654, UR4 ;  /* 0x0000065433047896 */ /* 0x000fd20008000004 */
[----:B------:R-:W-:Y:S03]  /*3ff0*/  SYNCS.ARRIVE.TRANS64.RED.A1T0 RZ, [UR4], RZ ;  /* 0x000000ffffff79a7 */ /* 0x000fe60008100404 */
.L_x_77:
[----:B------:R-:W-:Y:S05]  /*4000*/  BSYNC B0 ;  /* 0x0000000000007941 */ /* 0x000fea0003800000 */
.L_x_76:
[----:B------:R-:W-:Y:S01]  /*4010*/  UIADD3 UR4, UR42, 0x1, URZ ;  /* 0x000000012a047890 */ /* 0x000fe2000fffe03f */
[----:B------:R-:W-:Y:S03]  /*4020*/  BSSY B0, `(.L_x_79) ;  /* 0x0000034000007945 */ /* 0x000fe60003800000 */
[----:B------:R-:W-:-:S04]  /*4030*/  UISETP.NE.AND UP0, UPT, UR4, 0x4, UPT ;  /* 0x000000040400788c */ /* 0x000fc8000bf05270 */
[----:B------:R-:W-:Y:S01]  /*4040*/  USEL UR42, UR4, URZ, UP0 ;  /* 0x0000003f042a7287 */ /* 0x000fe20008000000 */
[----:B------:R-:W-:Y:S11]  /*4050*/  @P0 BRA `(.L_x_80) ;  /* 0x0000000000c00947 */ /* 0x000ff60003800000 */
[----:B------:R-:W-:-:S13]  /*4060*/  ISETP.NE.AND P5, PT, R102, 0x3, PT ;  /* 0x000000036600780c */ /* 0x000fda0003fa5270 */
[----:B------:R-:W-:Y:S05]  /*4070*/  @!P5 BRA `(.L_x_81) ;  /* 0x000000000004d947 */ /* 0x000fea0003800000 */
[----:B------:R-:W-:Y:S01]  /*4080*/  BPT.TRAP 0x1 ;  /* 0x000000040000795c */ /* 0x000fe20000300000 */
.L_x_81:
[----:B------:R-:W-:Y:S01]  /*4090*/  SHF.L.U32 R4, R4, 0x1f, RZ ;  /* 0x0000001f04047819 */ /* 0x000fe200000006ff */
[----:B------:R-:W-:Y:S01]  /*40a0*/  BSSY B1, `(.L_x_82) ;  /* 0x0000004000017945 */ /* 0x000fe20003800000 */
[----:B-1----:R-:W-:-:S04]  /*40b0*/  LEA R5, R0, UR52, 0x3 ;  /* 0x0000003400057c11 */ /* 0x002fc8000f8e18ff */
[----:B------:R-:W1:Y:S02]  /*40c0*/  SYNCS.PHASECHK.TRANS64.TRYWAIT P5, [R5+URZ+0x40], R4 ;  /* 0x00004004050075a7 */ /* 0x000e6400080a017f */
[----:B-1----:R-:W-:Y:S05]  /*40d0*/  @!P5 BRA `(.L_x_83) ;  /* 0x00000038008cd947 */ /* 0x002fea0003800000 */
.L_x_169:
[----:B------:R-:W-:Y:S05]  /*40e0*/  BSYNC B1 ;  /* 0x0000000000017941 */ /* 0x000fea0003800000 */
.L_x_82:
[----:B------:R-:W-:Y:S05]  /*40f0*/  @P4 BRA `(.L_x_80) ;  /* 0x0000000000984947 */ /* 0x000fea0003800000 */
[----:B------:R-:W-:Y:S01]  /*4100*/  IMAD R0, R0, 0x2000, R63 ;  /* 0x0000200000007824 */ /* 0x000fe200078e023f */
[----:B------:R-:W-:Y:S05]  /*4110*/  WARPSYNC.ALL ;  /* 0x0000000000007948 */ /* 0x000fea0003800000 */
[C---:B-1----:R-:W-:Y:S01]  /*4120*/  VIADD R4, R0.reuse, 0x20 ;  /* 0x0000002000047836 */ /* 0x042fe20000000000 */
[----:B------:R-:W1:Y:S01]  /*4130*/  LDSM.16.M88.4 R8, [R0] ;  /* 0x000000000008783b */ /* 0x000e620000000200 */
        /* <DEDUP_REMOVED lines=34> */
.L_x_80:
[----:B------:R-:W-:Y:S05]  /*4360*/  BSYNC B0 ;  /* 0x0000000000007941 */ /* 0x000fea0003800000 */
.L_x_79:
        /* <DEDUP_REMOVED lines=34> */
[----:B---3--:R-:W3:Y:S02]  /*4590*/  FENCE.VIEW.ASYNC.S ;  /* 0x00000000000073c6 */ /* 0x008ee40000000000 */
[----:B---3--:R-:W-:Y:S06]  /*45a0*/  BAR.SYNC.DEFER_BLOCKING 0x1, 0x100 ;  /* 0x0044000000007b1d */ /* 0x008fec0000010000 */
[----:B------:R-:W-:Y:S05]  /*45b0*/  @P2 BRA `(.L_x_85) ;  /* 0x0000000000242947 */ /* 0x000fea0003800000 */
[----:B------:R-:W-:Y:S02]  /*45c0*/  UIADD3 UR8, UP0, UR54, 0x4f0, URZ ;  /* 0x000004f036087890 */ /* 0x000fe4000ff1e03f */
[----:B------:R-:W-:Y:S02]  /*45d0*/  UIADD3 UR6, UR46, 0x80, URZ ;  /* 0x000000802e067890 */ /* 0x000fe4000fffe03f */
[----:B------:R-:W-:Y:S02]  /*45e0*/  UIADD3 UR5, UR45, 0x20, URZ ;  /* 0x000000202d057890 */ /* 0x000fe4000fffe03f */
[----:B------:R-:W-:Y:S02]  /*45f0*/  UIADD3 UR4, UR52, 0x6200, URZ ;  /* 0x0000620034047890 */ /* 0x000fe4000fffe03f */
[----:B------:R-:W-:Y:S01]  /*4600*/  UIADD3.X UR9, URZ, UR55, URZ, UP0, !UPT ;  /* 0x000000373f097290 */ /* 0x000fe200087fe43f */
[----:B------:R-:W-:-:S08]  /*4610*/  UMOV UR7, UR47 ;  /* 0x0000002f00077c82 */ /* 0x000fd00008000000 */
[----:B------:R3:W-:Y:S01]  /*4620*/  UTMASTG.3D [UR4], [UR8] ;  /* 0x00000004080073b5 */ /* 0x0007e20008010000 */
[----:B------:R0:W-:Y:S01]  /*4630*/  UTMACMDFLUSH ;  /* 0x00000000000079b7 */ /* 0x0001e20000000000 */
[----:B---3--:R-:W-:-:S04]  /*4640*/  DEPBAR.LE SB0, 0x1 ;  /* 0x000080400000791a */ /* 0x008fc80000000000 */
.L_x_85:
[----:B------:R-:W-:Y:S05]  /*4650*/  BSYNC B0 ;  /* 0x0000000000007941 */ /* 0x000fea0003800000 */
.L_x_84:
[----:B------:R-:W-:Y:S06]  /*4660*/  BAR.SYNC.DEFER_BLOCKING 0x1, 0x100 ;  /* 0x0044000000007b1d */ /* 0x000fec0000010000 */
[----:B------:R-:W-:Y:S04]  /*4670*/  BSSY B0, `(.L_x_86) ;  /* 0x0000009000007945 */ /* 0x000fe80003800000 */
[----:B------:R-:W-:Y:S05]  /*4680*/  @P0 BRA `(.L_x_87) ;  /* 0x00000000001c0947 */ /* 0x000fea0003800000 */
[----:B------:R-:W-:-:S13]  /*4690*/  ISETP.NE.AND P0, PT, R102, 0x3, PT ;  /* 0x000000036600780c */ /* 0x000fda0003f05270 */
[----:B------:R-:W-:Y:S05]  /*46a0*/  @!P0 BRA `(.L_x_88) ;  /* 0x0000000000048947 */ /* 0x000fea0003800000 */
[----:B------:R-:W-:Y:S01]  /*46b0*/  BPT.TRAP 0x1 ;  /* 0x000000040000795c */ /* 0x000fe20000300000 */
.L_x_88:
[----:B------:R-:W-:-:S04]  /*46c0*/  ULEA UR4, UR42, UR52, 0x3 ;  /* 0x000000342a047291 */ /* 0x000fc8000f8e183f */
[----:B------:R-:W-:-:S04]  /*46d0*/  UIADD3 UR4, UR4, 0x60, URZ ;  /* 0x0000006004047890 */ /* 0x000fc8000fffe03f */
[----:B------:R-:W-:-:S09]  /*46e0*/  UPRMT UR4, UR51, 0x654, UR4 ;  /* 0x0000065433047896 */ /* 0x000fd20008000004 */
[----:B------:R-:W-:Y:S03]  /*46f0*/  SYNCS.ARRIVE.TRANS64.RED.A1T0 RZ, [UR4], RZ ;  /* 0x000000ffffff79a7 */ /* 0x000fe60008100404 */
.L_x_87:
[----:B------:R-:W-:Y:S05]  /*4700*/  BSYNC B0 ;  /* 0x0000000000007941 */ /* 0x000fea0003800000 */
.L_x_86:
[----:B------:R-:W-:Y:S01]  /*4710*/  IADD3 R16, P0, R16, UR38, RZ ;  /* 0x0000002610107c10 */ /* 0x000fe2000ff1e0ff */
[----:B------:R-:W-:Y:S01]  /*4720*/  ULDC.64 UR4, c[0x0][0x8f8] ;  /* 0x00023e0000047ab9 */ /* 0x000fe20000000a00 */
[----:B------:R-:W-:Y:S01]  /*4730*/  UIADD3 UR42, UR42, 0x1, URZ ;  /* 0x000000012a2a7890 */ /* 0x000fe2000fffe03f */
[----:B------:R-:W-:Y:S01]  /*4740*/  PRMT R0, RZ, 0x7610, R0 ;  /* 0x00007610ff007816 */ /* 0x000fe20000000000 */
[----:B------:R-:W-:Y:S01]  /*4750*/  UMOV UR47, 0xffffffff ;  /* 0xffffffff002f7882 */ /* 0x000fe20000000000 */
[----:B------:R-:W-:Y:S01]  /*4760*/  IADD3.X R17, R17, UR37, RZ, P0, !PT ;  /* 0x0000002511117c10 */ /* 0x000fe200087fe4ff */
[----:B------:R-:W-:Y:S01]  /*4770*/  UISETP.NE.AND UP0, UPT, UR42, 0x4, UPT ;  /* 0x000000042a00788c */ /* 0x000fe2000bf05270 */
[----:B------:R-:W-:Y:S01]  /*4780*/  ISETP.GE.U32.AND P0, PT, R16, UR4, PT ;  /* 0x0000000410007c0c */ /* 0x000fe2000bf06070 */
[----:B------:R-:W-:Y:S02]  /*4790*/  IMAD.MOV.U32 R23, RZ, RZ, -0x1 ;  /* 0xffffffffff177424 */ /* 0x000fe400078e00ff */
[----:B------:R-:W-:Y:S01]  /*47a0*/  USEL UR42, UR42, URZ, UP0 ;  /* 0x0000003f2a2a7287 */ /* 0x000fe20008000000 */
[----:B------:R-:W-:Y:S01]  /*47b0*/  ISETP.GE.U32.AND.EX P0, PT, R17, UR5, PT, P0 ;  /* 0x0000000511007c0c */ /* 0x000fe2000bf06100 */
[----:B------:R-:W-:-:S12]  /*47c0*/  IMAD.MOV.U32 R92, RZ, RZ, -0x1 ;  /* 0xffffffffff5c7424 */ /* 0x000fd800078e00ff */
[----:B------:R-:W-:Y:S05]  /*47d0*/  @P0 BRA `(.L_x_89) ;  /* 0x0000000400680947 */ /* 0x000fea0003800000 */
[----:B--2---:R-:W1:Y:S01]  /*47e0*/  S2R R12, SR_CTAID.X ;  /* 0x00000000000c7919 */ /* 0x004e620000002500 */
[----:B------:R-:W2:Y:S01]  /*47f0*/  LDC.64 R10, c[0x0][0x8d0] ;  /* 0x00023400ff0a7b82 */ /* 0x000ea20000000a00 */
[----:B------:R-:W-:Y:S01]  /*4800*/  ULDC UR4, c[0x0][0x150] ;  /* 0x0000540000047ab9 */ /* 0x000fe20000000800 */
[----:B------:R-:W-:Y:S01]  /*4810*/  IMAD.MOV.U32 R8, RZ, RZ, R16 ;  /* 0x000000ffff087224 */ /* 0x000fe200078e0010 */
[----:B------:R-:W3:Y:S01]  /*4820*/  S2R R24, SR_CTAID.Y ;  /* 0x0000000000187919 */ /* 0x000ee20000002600 */
[----:B------:R-:W-:-:S04]  /*4830*/  IMAD.MOV.U32 R9, RZ, RZ, R17 ;  /* 0x000000ffff097224 */ /* 0x000fc800078e0011 */
[----:B------:R-:W4:Y:S08]  /*4840*/  LDC R25, c[0x0][0x144] ;  /* 0x00005100ff197b82 */ /* 0x000f300000000800 */
[----:B------:R-:W3:Y:S08]  /*4850*/  LDC R0, c[0x0][0x8d8] ;  /* 0x00023600ff007b82 */ /* 0x000ef00000000800 */
[----:B------:R-:W3:Y:S01]  /*4860*/  LDC.64 R14, c[0x0][0x8c8] ;  /* 0x00023200ff0e7b82 */ /* 0x000ee20000000a00 */
[----:B--2---:R-:W-:-:S04]  /*4870*/  ISETP.NE.U32.AND P0, PT, R10, RZ, PT ;  /* 0x000000ff0a00720c */ /* 0x004fc80003f05070 */
[----:B------:R-:W-:Y:S02]  /*4880*/  ISETP.NE.AND.EX P0, PT, R11, RZ, PT, P0 ;  /* 0x000000ff0b00720c */ /* 0x000fe40003f05300 */
[----:B-1----:R-:W-:-:S05]  /*4890*/  I2FP.F32.U32 R3, R12 ;  /* 0x0000000c00037245 */ /* 0x002fca0000201000 */
[----:B------:R-:W-:-:S04]  /*48a0*/  FMUL R3, R3, UR4 ;  /* 0x0000000403037c20 */ /* 0x000fc80008400000 */
[----:B------:R1:W2:Y:S02]  /*48b0*/  F2I.U32.TRUNC.NTZ R23, R3 ;  /* 0x0000000300177305 */ /* 0x0002a4000020f000 */
[----:B----4-:R-:W-:Y:S05]  /*48c0*/  @!P0 BRA `(.L_x_90) ;  /* 0x0000000000288947 */ /* 0x010fea0003800000 */
[----:B-1----:R-:W1:Y:S02]  /*48d0*/  LDC R3, c[0x0][0x8dc] ;  /* 0x00023700ff037b82 */ /* 0x002e640000000800 */
        /* <DEDUP_REMOVED lines=9> */
.L_x_90:
[----:B------:R-:W4:Y:S01]  /*4970*/  LDC.64 R20, c[0x0][0x8e8] ;  /* 0x00023a00ff147b82 */ /* 0x000f220000000a00 */
[-C--:B---3--:R-:W-:Y:S01]  /*4980*/  SHF.R.U64 R31, R8, R0.reuse, R9 ;  /* 0x00000000081f7219 */ /* 0x088fe20000001209 */
[----:B--2---:R-:W-:Y:S01]  /*4990*/  IMAD.MOV R23, RZ, RZ, -R23 ;  /* 0x000000ffff177224 */ /* 0x004fe200078e0a17 */
[----:B------:R-:W-:Y:S01]  /*49a0*/  SHF.R.U32.HI R0, RZ, R0, R9 ;  /* 0x00000000ff007219 */ /* 0x000fe20000011609 */
[----:B------:R-:W-:Y:S01]  /*49b0*/  ULDC UR4, c[0x0][0x154] ;  /* 0x0000550000047ab9 */ /* 0x000fe20000000800 */
[----:B-1----:R-:W-:Y:S01]  /*49c0*/  IADD3 R3, P0, RZ, -R31, RZ ;  /* 0x8000001fff037210 */ /* 0x002fe20007f1e0ff */
[----:B------:R-:W-:Y:S02]  /*49d0*/  IMAD R26, R25, R23, R12 ;  /* 0x00000017191a7224 */ /* 0x000fe400078e020c */
[----:B------:R-:W1:Y:S01]  /*49e0*/  LDC R6, c[0x0][0x8c0] ;  /* 0x00023000ff067b82 */ /* 0x000e620000000800 */
[----:B------:R-:W-:Y:S02]  /*49f0*/  IMAD.MOV.U32 R7, RZ, RZ, 0x1 ;  /* 0x00000001ff077424 */ /* 0x000fe400078e00ff */
[----:B------:R-:W-:-:S04]  /*4a00*/  IMAD.X R5, RZ, RZ, ~R0, P0 ;  /* 0x000000ffff057224 */ /* 0x000fc800000e0e00 */
[-C--:B------:R-:W-:Y:S01]  /*4a10*/  IMAD R0, R5, R14.reuse, RZ ;  /* 0x0000000e05007224 */ /* 0x080fe200078e02ff */
[----:B------:R-:W2:Y:S01]  /*4a20*/  LDC R8, c[0x0][0x8b0] ;  /* 0x00022c00ff087b82 */ /* 0x000ea20000000800 */
[----:B------:R-:W-:-:S04]  /*4a30*/  IMAD.WIDE.U32 R4, R3, R14, R16 ;  /* 0x0000000e03047225 */ /* 0x000fc800078e0010 */
[----:B------:R-:W-:Y:S01]  /*4a40*/  IMAD R3, R3, R15, R0 ;  /* 0x0000000f03037224 */ /* 0x000fe200078e0200 */
[----:B------:R-:W-:Y:S02]  /*4a50*/  I2FP.F32.U32 R0, R24 ;  /* 0x0000001800007245 */ /* 0x000fe40000201000 */
[----:B------:R-:W3:Y:S01]  /*4a60*/  LDC R28, c[0x0][0x900] ;  /* 0x00024000ff1c7b82 */ /* 0x000ee20000000800 */
[----:B------:R-:W-:Y:S01]  /*4a70*/  IMAD.IADD R3, R5, 0x1, R3 ;  /* 0x0000000105037824 */ /* 0x000fe200078e0203 */
[----:B----4-:R-:W-:Y:S01]  /*4a80*/  ISETP.NE.U32.AND P0, PT, R20, RZ, PT ;  /* 0x000000ff1400720c */ /* 0x010fe20003f05070 */
[----:B------:R-:W-:Y:S01]  /*4a90*/  FMUL R0, R0, UR4 ;  /* 0x0000000400007c20 */ /* 0x000fe20008400000 */
[----:B------:R-:W-:Y:S02]  /*4aa0*/  IMAD.MOV.U32 R5, RZ, RZ, -0x1 ;  /* 0xffffffffff057424 */ /* 0x000fe400078e00ff */
[----:B------:R-:W-:Y:S01]  /*4ab0*/  ISETP.NE.AND.EX P0, PT, R21, RZ, PT, P0 ;  /* 0x000000ff1500720c */ /* 0x000fe20003f05300 */
[----:B------:R4:W3:Y:S01]  /*4ac0*/  F2I.U32.TRUNC.NTZ R13, R0 ;  /* 0x00000000000d7305 */ /* 0x0008e2000020f000 */
[----:B------:R-:W4:Y:S01]  /*4ad0*/  LDC R15, c[0x0][0x148] ;  /* 0x00005200ff0f7b82 */ /* 0x000f220000000800 */
[----:B-1----:R-:W-:-:S02]  /*4ae0*/  SHF.R.U64 R12, R4, R6, R3 ;  /* 0x00000006040c7219 */ /* 0x002fc40000001203 */
[----:B------:R-:W-:-:S05]  /*4af0*/  SHF.R.U32.HI R3, RZ, R6, R3 ;  /* 0x00000006ff037219 */ /* 0x000fca0000011603 */
[----:B------:R-:W1:Y:S01]  /*4b00*/  LDC R25, c[0x0][0x8a8] ;  /* 0x00022a00ff197b82 */ /* 0x000e620000000800 */
[-CC-:B--2---:R-:W-:Y:S02]  /*4b10*/  SHF.R.U64 R10, R12, R8.reuse, R3.reuse ;  /* 0x000000080c0a7219 */ /* 0x184fe40000001203 */
[----:B------:R-:W-:-:S05]  /*4b20*/  SHF.R.U32.HI R3, RZ, R8, R3 ;  /* 0x00000008ff037219 */ /* 0x000fca0000011603 */
[----:B------:R-:W2:Y:S01]  /*4b30*/  LDC R27, c[0x0][0x8f0] ;  /* 0x00023c00ff1b7b82 */ /* 0x000ea20000000800 */
[-C--:B---3--:R-:W-:Y:S02]  /*4b40*/  SHF.L.U32 R4, R5, R28.reuse, RZ ;  /* 0x0000001c05047219 */ /* 0x088fe400000006ff */
[-CC-:B------:R-:W-:Y:S02]  /*4b50*/  SHF.R.U64 R14, R10, R28.reuse, R3.reuse ;  /* 0x0000001c0a0e7219 */ /* 0x180fe40000001203 */
[----:B------:R-:W-:Y:S02]  /*4b60*/  SHF.R.U32.HI R5, RZ, R28, R3 ;  /* 0x0000001cff057219 */ /* 0x000fe40000011603 */
[----:B------:R-:W-:Y:S01]  /*4b70*/  LOP3.LUT R23, RZ, R4, RZ, 0x33, !PT ;  /* 0x00000004ff177212 */ /* 0x000fe200078e33ff */
[----:B------:R-:W3:Y:S01]  /*4b80*/  LDC R29, c[0x0][0x8e0] ;  /* 0x00023800ff1d7b82 */ /* 0x000ee20000000800 */
[----:B------:R-:W-:Y:S01]  /*4b90*/  SHF.L.U32 R28, R7, R28, RZ ;  /* 0x0000001c071c7219 */ /* 0x000fe200000006ff */
[----:B------:R-:W-:-:S06]  /*4ba0*/  IMAD.MOV.U32 R4, RZ, RZ, R14 ;  /* 0x000000ffff047224 */ /* 0x000fcc00078e000e */
[----:B------:R-:W1:Y:S01]  /*4bb0*/  LDC R30, c[0x0][0x8b8] ;  /* 0x00022e00ff1e7b82 */ /* 0x000e620000000800 */
        /* <DEDUP_REMOVED lines=11> */
.L_x_91:
[----:B------:R-:W-:Y:S01]  /*4c70*/  ISETP.NE.AND P0, PT, R2, 0x1, PT ;  /* 0x000000010200780c */ /* 0x000fe20003f05270 */
[----:B------:R-:W-:Y:S01]  /*4c80*/  IMAD.MOV R13, RZ, RZ, -R13 ;  /* 0x000000ffff0d7224 */ /* 0x000fe200078e0a0d */
[----:B--2-4-:R-:W-:Y:S01]  /*4c90*/  SHF.R.U64 R0, R4, R27, R5 ;  /* 0x0000001b04007219 */ /* 0x014fe20000001205 */
[----:B-1----:R-:W-:Y:S01]  /*4ca0*/  VIADD R5, R25, 0xffffffff ;  /* 0xffffffff19057836 */ /* 0x002fe20000000000 */
[----:B------:R-:W-:Y:S02]  /*4cb0*/  LOP3.LUT R23, R10, R23, RZ, 0xc0, !PT ;  /* 0x000000170a177212 */ /* 0x000fe400078ec0ff */
[----:B------:R-:W-:Y:S01]  /*4cc0*/  R2UR UR47, R31 ;  /* 0x000000001f2f72ca */ /* 0x000fe200000e0000 */
[----:B------:R-:W-:Y:S01]  /*4cd0*/  IMAD.MOV R3, RZ, RZ, -R0 ;  /* 0x000000ffff037224 */ /* 0x000fe200078e0a00 */
[----:B------:R-:W-:Y:S01]  /*4ce0*/  LOP3.LUT R5, R12, R5, RZ, 0xc0, !PT ;  /* 0x000000050c057212 */ /* 0x000fe200078ec0ff */
[----:B------:R-:W-:Y:S02]  /*4cf0*/  IMAD R23, R28, R0, R23 ;  /* 0x000000001c177224 */ /* 0x000fe400078e0217 */
[----:B---3--:R-:W-:-:S02]  /*4d00*/  IMAD R0, R3, R29, R14 ;  /* 0x0000001d03007224 */ /* 0x008fc400078e020e */
[----:B------:R-:W-:Y:S02]  /*4d10*/  @P0 IMAD R26, R15, R13, R24 ;  /* 0x0000000d0f1a0224 */ /* 0x000fe400078e0218 */
[----:B------:R-:W-:Y:S02]  /*4d20*/  IMAD R0, R0, R25, R5 ;  /* 0x0000001900007224 */ /* 0x000fe400078e0205 */
[----:B------:R-:W-:Y:S02]  /*4d30*/  IMAD R23, R23, R30, R26 ;  /* 0x0000001e17177224 */ /* 0x000fe400078e021a */
[----:B------:R-:W-:-:S03]  /*4d40*/  IMAD.MOV.U32 R3, RZ, RZ, 0x1 ;  /* 0x00000001ff037424 */ /* 0x000fc600078e00ff */
[----:B------:R-:W-:Y:S02]  /*4d50*/  SEL R92, R0, R23, !P0 ;  /* 0x00000017005c7207 */ /* 0x000fe40004000000 */
[----:B------:R-:W-:Y:S02]  /*4d60*/  SEL R23, R23, R0, !P0 ;  /* 0x0000000017177207 */ /* 0x000fe40004000000 */
[----:B------:R-:W-:-:S07]  /*4d70*/  PRMT R0, R3, 0x7610, R0 ;  /* 0x0000761003007816 */ /* 0x000fce0000000000 */
.L_x_89:
[----:B------:R-:W-:Y:S01]  /*4d80*/  UIADD3 UR49, UR50, UR49, URZ ;  /* 0x0000003132317290 */ /* 0x000fe2000fffe03f */
[----:B------:R-:W-:Y:S01]  /*4d90*/  LOP3.LUT P0, RZ, R0, 0xff, RZ, 0xc0, !PT ;  /* 0x000000ff00ff7812 */ /* 0x000fe2000780c0ff */
[----:B------:R-:W-:Y:S02]  /*4da0*/  UIADD3 UR43, UR43, 0x4, URZ ;  /* 0x000000042b2b7890 */ /* 0x000fe4000fffe03f */
[----:B------:R-:W-:Y:S02]  /*4db0*/  USHF.R.U32.HI UR4, URZ, 0x2, UR49 ;  /* 0x000000023f047899 */ /* 0x000fe40008011631 */
[----:B------:R-:W-:Y:S02]  /*4dc0*/  UISETP.GT.U32.AND UP0, UPT, UR49, 0x3, UPT ;  /* 0x000000033100788c */ /* 0x000fe4000bf04070 */
[----:B------:R-:W-:Y:S02]  /*4dd0*/  ULOP3.LUT UR4, UR4, 0x1, URZ, 0xc0, !UPT ;  /* 0x0000000104047892 */ /* 0x000fe4000f8ec03f */
[----:B------:R-:W-:-:S02]  /*4de0*/  UISETP.LT.U32.AND UP1, UPT, UR50, 0x4, UP0 ;  /* 0x000000043200788c */ /* 0x000fc40008721070 */
[----:B------:R-:W-:Y:S02]  /*4df0*/  UISETP.NE.U32.AND UP2, UPT, UR4, 0x1, UPT ;  /* 0x000000010400788c */ /* 0x000fe4000bf45070 */
[----:B------:R-:W-:Y:S02]  /*4e00*/  USEL UR5, URZ, 0x1, !UP1 ;  /* 0x000000013f057887 */ /* 0x000fe4000c800000 */
[----:B------:R-:W-:Y:S02]  /*4e10*/  UISETP.GT.U32.AND UP0, UPT, UR50, 0x3, !UP2 ;  /* 0x000000033200788c */ /* 0x000fe4000d704070 */
[----:B------:R-:W-:Y:S02]  /*4e20*/  ULOP3.LUT UR49, UR49, 0x3, URZ, 0xc0, !UPT ;  /* 0x0000000331317892 */ /* 0x000fe4000f8ec03f */
[----:B------:R-:W-:-:S04]  /*4e30*/  USEL UR4, URZ, 0x1, !UP0 ;  /* 0x000000013f047887 */ /* 0x000fc8000c000000 */
[----:B------:R-:W-:Y:S01]  /*4e40*/  ULOP3.LUT UR48, UR4, UR48, UR5, 0x96, !UPT ;  /* 0x0000003004307292 */ /* 0x000fe2000f8e9605 */
[----:B------:R-:W-:Y:S11]  /*4e50*/  @P0 BRA `(.L_x_92) ;  /* 0xffffffc400780947 */ /* 0x000ff6000383ffff */
[----:B------:R-:W-:-:S13]  /*4e60*/  PLOP3.LUT P0, PT, PT, PT, PT, 0x8, 0x0 ;  /* 0x000000000000781c */ /* 0x000fda0003f0e170 */
.L_x_18:
[----:B------:R-:W-:Y:S05]  /*4e70*/  @P0 BRA `(.L_x_10) ;  /* 0x0000002800b00947 */ /* 0x000fea0003800000 */
[----:B------:R-:W-:Y:S01]  /*4e80*/  ULDC.64 UR6, c[0x0][0x588] ;  /* 0x0001620000067ab9 */ /* 0x000fe20000000a00 */
[----:B------:R-:W-:Y:S01]  /*4e90*/  ISETP.NE.AND.EX P1, PT, R106, RZ, PT, P1 ;  /* 0x000000ff6a00720c */ /* 0x000fe20003f25310 */
[----:B------:R-:W-:-:S04]  /*4ea0*/  DEPBAR.LE SB0, 0x0 ;  /* 0x000080000000791a */ /* 0x000fc80000000000 */
[----:B------:R-:W-:Y:S01]  /*4eb0*/  ISETP.NE.U32.AND P0, PT, RZ, UR6, PT ;  /* 0x00000006ff007c0c */ /* 0x000fe2000bf05070 */
[----:B------:R-:W-:Y:S03]  /*4ec0*/  BSSY B0, `(.L_x_93) ;  /* 0x0000014000007945 */ /* 0x000fe60003800000 */
[----:B------:R-:W-:-:S13]  /*4ed0*/  ISETP.NE.AND.EX P0, PT, RZ, UR7, PT, P0 ;  /* 0x00000007ff007c0c */ /* 0x000fda000bf05300 */
[----:B------:R-:W-:Y:S05]  /*4ee0*/  @P0 BRA P1, `(.L_x_94) ;  /* 0x0000000000440947 */ /* 0x000fea0000800000 */
[----:B------:R-:W-:-:S04]  /*4ef0*/  ISETP.NE.U32.AND P0, PT, R104, RZ, PT ;  /* 0x000000ff6800720c */ /* 0x000fc80003f05070 */
[----:B------:R-:W-:-:S13]  /*4f00*/  ISETP.NE.AND.EX P0, PT, R106, RZ, PT, P0 ;  /* 0x000000ff6a00720c */ /* 0x000fda0003f05300 */
[----:B------:R-:W-:Y:S05]  /*4f10*/  @!P0 BRA `(.L_x_95) ;  /* 0x00000000002c8947 */ /* 0x000fea0003800000 */
[----:B------:R-:W-:-:S13]  /*4f20*/  LOP3.LUT P0, RZ, R88, 0xff, RZ, 0xc0, !PT ;  /* 0x000000ff58ff7812 */ /* 0x000fda000780c0ff */
[----:B------:R-:W-:Y:S05]  /*4f30*/  @!P0 BRA `(.L_x_96) ;  /* 0x0000000000108947 */ /* 0x000fea0003800000 */
[----:B-----5:R-:W-:-:S13]  /*4f40*/  FSETP.NEU.AND P0, PT, R90, RZ, PT ;  /* 0x000000ff5a00720b */ /* 0x020fda0003f0d000 */
[----:B------:R-:W-:Y:S05]  /*4f50*/  @!P0 BREAK B0 ;  /* 0x0000000000008942 */ /* 0x000fea0003800000 */
[----:B------:R-:W-:Y:S05]  /*4f60*/  @P0 BRA `(.L_x_94) ;  /* 0x0000000000240947 */ /* 0x000fea0003800000 */
[----:B------:R-:W-:Y:S05]  /*4f70*/  BRA `(.L_x_10) ;  /* 0x0000002800707947 */ /* 0x000fea0003800000 */
.L_x_96:
[----:B------:R-:W-:-:S04]  /*4f80*/  ISETP.NE.U32.AND P0, PT, RZ, UR6, PT ;  /* 0x00000006ff007c0c */ /* 0x000fc8000bf05070 */
[----:B------:R-:W-:-:S13]  /*4f90*/  ISETP.NE.AND.EX P0, PT, RZ, UR7, PT, P0 ;  /* 0x00000007ff007c0c */ /* 0x000fda000bf05300 */
[----:B------:R-:W-:Y:S05]  /*4fa0*/  @!P0 BREAK B0 ;  /* 0x0000000000008942 */ /* 0x000fea0003800000 */
[----:B------:R-:W-:Y:S05]  /*4fb0*/  @P0 BRA `(.L_x_94) ;  /* 0x0000000000100947 */ /* 0x000fea0003800000 */
[----:B------:R-:W-:Y:S05]  /*4fc0*/  BRA `(.L_x_10) ;  /* 0x00000028005c7947 */ /* 0x000fea0003800000 */
.L_x_95:
[----:B-----5:R-:W-:-:S13]  /*4fd0*/  FSETP.NEU.AND P0, PT, R90, RZ, PT ;  /* 0x000000ff5a00720b */ /* 0x020fda0003f0d000 */
[----:B------:R-:W-:Y:S05]  /*4fe0*/  @!P0 BREAK B0 ;  /* 0x0000000000008942 */ /* 0x000fea0003800000 */
[----:B------:R-:W-:Y:S05]  /*4ff0*/  @!P0 BRA `(.L_x_10) ;  /* 0x0000002800508947 */ /* 0x000fea0003800000 */
.L_x_94:
[----:B------:R-:W-:Y:S05]  /*5000*/  BSYNC B0 ;  /* 0x0000000000007941 */ /* 0x000fea0003800000 */
.L_x_93:
[----:B------:R-:W-:-:S04]  /*5010*/  LOP3.LUT R19, R19, 0x1, RZ, 0xfc, !PT ;  /* 0x0000000113137812 */ /* 0x000fc800078efcff */
[----:B------:R-:W-:-:S13]  /*5020*/  ISETP.NE.AND P0, PT, R19, 0x3, PT ;  /* 0x000000031300780c */ /* 0x000fda0003f05270 */
[----:B------:R-:W-:Y:S05]  /*5030*/  @!P0 BRA `(.L_x_97) ;  /* 0x0000000000048947 */ /* 0x000fea0003800000 */
[----:B------:R-:W-:Y:S01]  /*5040*/  BPT.TRAP 0x1 ;  /* 0x000000040000795c */ /* 0x000fe20000300000 */
.L_x_97:
[----:B------:R-:W3:Y:S01]  /*5050*/  S2UR UR5, SR_CgaCtaId ;  /* 0x00000000000579c3 */ /* 0x000ee20000008800 */
[----:B------:R-:W-:Y:S02]  /*5060*/  UMOV UR4, 0x400 ;  /* 0x0000040000047882 */ /* 0x000fe40000000000 */
[----:B---3--:R-:W-:-:S04]  /*5070*/  ULEA UR4, UR5, UR4, 0x18 ;  /* 0x0000000405047291 */ /* 0x008fc8000f8ec03f */
[----:B------:R-:W-:-:S04]  /*5080*/  ULEA UR4, UR42, UR4, 0x3 ;  /* 0x000000042a047291 */ /* 0x000fc8000f8e183f */
[----:B------:R-:W-:-:S04]  /*5090*/  UIADD3 UR4, UR4, 0x60, URZ ;  /* 0x0000006004047890 */ /* 0x000fc8000fffe03f */
[----:B------:R-:W-:-:S09]  /*50a0*/  UPRMT UR4, UR5, 0x654, UR4 ;  /* 0x0000065405047896 */ /* 0x000fd20008000004 */
[----:B------:R-:W-:Y:S01]  /*50b0*/  SYNCS.ARRIVE.TRANS64.RED.A1T0 RZ, [UR4], RZ ;  /* 0x000000ffffff79a7 */ /* 0x000fe20008100404 */
[----:B------:R-:W-:Y:S05]  /*50c0*/  BRA `(.L_x_10) ;  /* 0x00000028001c7947 */ /* 0x000fea0003800000 */
.L_x_9:
[----:B------:R-:W-:Y:S01]  /*50d0*/  ULDC.64 UR4, c[0x0][0x8f8] ;  /* 0x00023e0000047ab9 */ /* 0x000fe20000000a00 */
[----:B------:R-:W-:Y:S01]  /*50e0*/  PRMT R10, RZ, 0x7610, R10 ;  /* 0x00007610ff0a7816 */ /* 0x000fe2000000000a */
[----:B------:R-:W-:Y:S01]  /*50f0*/  IMAD.MOV.U32 R13, RZ, RZ, -0x1 ;  /* 0xffffffffff0d7424 */ /* 0x000fe200078e00ff */
[----:B------:R-:W-:Y:S01]  /*5100*/  ISETP.GE.U32.AND P1, PT, R16, UR4, PT ;  /* 0x0000000410007c0c */ /* 0x000fe2000bf26070 */
[----:B------:R-:W-:Y:S02]  /*5110*/  IMAD.MOV.U32 R7, RZ, RZ, -0x1 ;  /* 0xffffffffff077424 */ /* 0x000fe400078e00ff */
[----:B------:R-:W-:Y:S01]  /*5120*/  IMAD.MOV.U32 R6, RZ, RZ, -0x1 ;  /* 0xffffffffff067424 */ /* 0x000fe200078e00ff */
[----:B------:R-:W-:-:S13]  /*5130*/  ISETP.GE.U32.AND.EX P1, PT, R17, UR5, PT, P1 ;  /* 0x0000000511007c0c */ /* 0x000fda000bf26110 */
        /* <DEDUP_REMOVED lines=19> */
.L_x_99:
[--C-:B------:R-:W-:Y:S01]  /*5270*/  SHF.R.U64 R14, R12, R20, R13.reuse ;  /* 0x000000140c0e7219 */ /* 0x100fe2000000120d */
[----:B------:R-:W1:Y:S01]  /*5280*/  LDC R26, c[0x0][0x8c0] ;  /* 0x00023000ff1a7b82 */ /* 0x000e620000000800 */
[----:B------:R-:W-:Y:S01]  /*5290*/  I2FP.F32.U32 R7, R8 ;  /* 0x0000000800077245 */ /* 0x000fe20000201000 */
[----:B------:R-:W-:Y:S01]  /*52a0*/  ULDC UR4, c[0x0][0x150] ;  /* 0x0000540000047ab9 */ /* 0x000fe20000000800 */
[----:B------:R-:W-:Y:S02]  /*52b0*/  SHF.R.U32.HI R6, RZ, R20, R13 ;  /* 0x00000014ff067219 */ /* 0x000fe4000001160d */
[----:B------:R-:W-:Y:S01]  /*52c0*/  IADD3 R9, P1, RZ, -R14, RZ ;  /* 0x8000000eff097210 */ /* 0x000fe20007f3e0ff */
[----:B------:R-:W-:Y:S01]  /*52d0*/  FMUL R13, R7, UR4 ;  /* 0x00000004070d7c20 */ /* 0x000fe20008400000 */
[----:B------:R-:W-:Y:S01]  /*52e0*/  ULDC UR4, c[0x0][0x154] ;  /* 0x0000550000047ab9 */ /* 0x000fe20000000800 */
[----:B------:R-:W2:Y:S02]  /*52f0*/  LDC.64 R28, c[0x0][0x8e8] ;  /* 0x00023a00ff1c7b82 */ /* 0x000ea40000000a00 */
[----:B------:R-:W-:-:S02]  /*5300*/  IMAD.X R11, RZ, RZ, ~R6, P1 ;  /* 0x000000ffff0b7224 */ /* 0x000fc400008e0e06 */
[----:B------:R-:W3:Y:S01]  /*5310*/  F2I.U32.TRUNC.NTZ R13, R13 ;  /* 0x0000000d000d7305 */ /* 0x000ee2000020f000 */
[----:B------:R-:W-:-:S03]  /*5320*/  IMAD.WIDE.U32 R6, R9, R24, R16 ;  /* 0x0000001809067225 */ /* 0x000fc600078e0010 */
[----:B------:R-:W4:Y:S01]  /*5330*/  LDC R15, c[0x0][0x144] ;  /* 0x00005100ff0f7b82 */ /* 0x000f220000000800 */
[----:B------:R-:W-:-:S04]  /*5340*/  IMAD R10, R11, R24, RZ ;  /* 0x000000180b0a7224 */ /* 0x000fc800078e02ff */
[----:B------:R-:W-:Y:S02]  /*5350*/  IMAD R9, R9, R25, R10 ;  /* 0x0000001909097224 */ /* 0x000fe400078e020a */
[----:B------:R-:W-:Y:S01]  /*5360*/  IMAD.MOV.U32 R10, RZ, RZ, -0x1 ;  /* 0xffffffffff0a7424 */ /* 0x000fe200078e00ff */
[----:B------:R-:W5:Y:S01]  /*5370*/  LDC R20, c[0x0][0x8b0] ;  /* 0x00022c00ff147b82 */ /* 0x000f620000000800 */
[----:B------:R-:W-:Y:S01]  /*5380*/  IMAD.IADD R7, R7, 0x1, R9 ;  /* 0x0000000107077824 */ /* 0x000fe200078e0209 */
[----:B------:R-:W-:-:S04]  /*5390*/  I2FP.F32.U32 R9, R3 ;  /* 0x0000000300097245 */ /* 0x000fc80000201000 */
[-C--:B-1----:R-:W-:Y:S01]  /*53a0*/  SHF.R.U64 R12, R6, R26.reuse, R7 ;  /* 0x0000001a060c7219 */ /* 0x082fe20000001207 */
[----:B---3--:R-:W-:Y:S01]  /*53b0*/  IMAD.MOV R6, RZ, RZ, -R13 ;  /* 0x000000ffff067224 */ /* 0x008fe200078e0a0d */
[----:B------:R-:W1:Y:S01]  /*53c0*/  LDC R11, c[0x0][0x900] ;  /* 0x00024000ff0b7b82 */ /* 0x000e620000000800 */
[----:B--2---:R-:W-:Y:S01]  /*53d0*/  ISETP.NE.U32.AND P1, PT, R28, RZ, PT ;  /* 0x000000ff1c00720c */ /* 0x004fe20003f25070 */
[----:B------:R-:W-:Y:S01]  /*53e0*/  FMUL R9, R9, UR4 ;  /* 0x0000000409097c20 */ /* 0x000fe20008400000 */
[----:B------:R-:W-:Y:S02]  /*53f0*/  SHF.R.U32.HI R7, RZ, R26, R7 ;  /* 0x0000001aff077219 */ /* 0x000fe40000011607 */
[----:B------:R-:W-:-:S03]  /*5400*/  ISETP.NE.AND.EX P1, PT, R29, RZ, PT, P1 ;  /* 0x000000ff1d00720c */ /* 0x000fc60003f25310 */
[----:B------:R-:W2:Y:S01]  /*5410*/  LDC R24, c[0x0][0x148] ;  /* 0x00005200ff187b82 */ /* 0x000ea20000000800 */
[----:B----4-:R-:W-:Y:S02]  /*5420*/  IMAD R25, R15, R6, R8 ;  /* 0x000000060f197224 */ /* 0x010fe400078e0208 */
[----:B------:R-:W-:-:S05]  /*5430*/  IMAD.MOV.U32 R8, RZ, RZ, 0x1 ;  /* 0x00000001ff087424 */ /* 0x000fca00078e00ff */
[----:B------:R-:W3:Y:S01]  /*5440*/  LDC R23, c[0x0][0x8a8] ;  /* 0x00022a00ff177b82 */ /* 0x000ee20000000800 */
[-CC-:B-----5:R-:W-:Y:S02]  /*5450*/  SHF.R.U64 R15, R12, R20.reuse, R7.reuse ;  /* 0x000000140c0f7219 */ /* 0x1a0fe40000001207 */
[----:B------:R-:W-:Y:S02]  /*5460*/  SHF.R.U32.HI R6, RZ, R20, R7 ;  /* 0x00000014ff067219 */ /* 0x000fe40000011607 */
[----:B------:R4:W1:Y:S03]  /*5470*/  F2I.U32.TRUNC.NTZ R20, R9 ;  /* 0x0000000900147305 */ /* 0x000866000020f000 */
[----:B------:R-:W2:Y:S01]  /*5480*/  LDC R27, c[0x0][0x8f0] ;  /* 0x00023c00ff1b7b82 */ /* 0x000ea20000000800 */
[-C--:B-1----:R-:W-:Y:S02]  /*5490*/  SHF.R.U64 R21, R15, R11.reuse, R6 ;  /* 0x0000000b0f157219 */ /* 0x082fe40000001206 */
[----:B------:R-:W-:-:S02]  /*54a0*/  SHF.L.U32 R10, R10, R11, RZ ;  /* 0x0000000b0a0a7219 */ /* 0x000fc400000006ff */
[-C--:B------:R-:W-:Y:S01]  /*54b0*/  SHF.R.U32.HI R7, RZ, R11.reuse, R6 ;  /* 0x0000000bff077219 */ /* 0x080fe20000011606 */
[----:B------:R-:W-:Y:S01]  /*54c0*/  IMAD.MOV.U32 R6, RZ, RZ, R21 ;  /* 0x000000ffff067224 */ /* 0x000fe200078e0015 */
[----:B------:R-:W-:Y:S01]  /*54d0*/  SHF.L.U32 R26, R8, R11, RZ ;  /* 0x0000000b081a7219 */ /* 0x000fe200000006ff */
[----:B------:R-:W1:Y:S01]  /*54e0*/  LDC R30, c[0x0][0x8e0] ;  /* 0x00023800ff1e7b82 */ /* 0x000e620000000800 */
[----:B------:R-:W-:-:S07]  /*54f0*/  LOP3.LUT R32, RZ, R10, RZ, 0x33, !PT ;  /* 0x0000000aff207212 */ /* 0x000fce00078e33ff */
[----:B------:R-:W1:Y:S01]  /*5500*/  LDC R31, c[0x0][0x8b8] ;  /* 0x00022e00ff1f7b82 */ /* 0x000e620000000800 */
[----:B----4-:R-:W-:Y:S05]  /*5510*/  @!P1 BRA `(.L_x_100) ;  /* 0x0000000000289947 */ /* 0x010fea0003800000 */
[----:B------:R-:W4:Y:S02]  /*5520*/  LDC R6, c[0x0][0x8f4] ;  /* 0x00023d00ff067b82 */ /* 0x000f240000000800 */
[----:B----4-:R-:W-:-:S05]  /*5530*/  IADD3 R11, P1, R21, R6, RZ ;  /* 0x00000006150b7210 */ /* 0x010fca0007f3e0ff */
        /* <DEDUP_REMOVED lines=8> */
.L_x_100:
[----:B------:R-:W-:Y:S01]  /*55c0*/  ISETP.NE.AND P1, PT, R2, 0x1, PT ;  /* 0x000000010200780c */ /* 0x000fe20003f25270 */
[----:B---3--:R-:W-:Y:S01]  /*55d0*/  VIADD R9, R23, 0xffffffff ;  /* 0xffffffff17097836 */ /* 0x008fe20000000000 */
[----:B--2---:R-:W-:Y:S01]  /*55e0*/  SHF.R.U64 R7, R6, R27, R7 ;  /* 0x0000001b06077219 */ /* 0x004fe20000001207 */
[----:B------:R-:W-:Y:S01]  /*55f0*/  IMAD.MOV R20, RZ, RZ, -R20 ;  /* 0x000000ffff147224 */ /* 0x000fe200078e0a14 */
[----:B------:R-:W-:Y:S01]  /*5600*/  LOP3.LUT R6, R15, R32, RZ, 0xc0, !PT ;  /* 0x000000200f067212 */ /* 0x000fe200078ec0ff */
[----:B------:R-:W-:Y:S01]  /*5610*/  IMAD.MOV.U32 R10, RZ, RZ, 0x1 ;  /* 0x00000001ff0a7424 */ /* 0x000fe200078e00ff */
[----:B------:R-:W-:Y:S01]  /*5620*/  LOP3.LUT R12, R12, R9, RZ, 0xc0, !PT ;  /* 0x000000090c0c7212 */ /* 0x000fe200078ec0ff */
[----:B------:R-:W-:Y:S02]  /*5630*/  IMAD.MOV R8, RZ, RZ, -R7 ;  /* 0x000000ffff087224 */ /* 0x000fe400078e0a07 */
[----:B------:R-:W-:-:S04]  /*5640*/  IMAD R6, R26, R7, R6 ;  /* 0x000000071a067224 */ /* 0x000fc800078e0206 */
[----:B------:R-:W-:Y:S02]  /*5650*/  @P1 IMAD R25, R24, R20, R3 ;  /* 0x0000001418191224 */ /* 0x000fe400078e0203 */
[----:B-1----:R-:W-:Y:S02]  /*5660*/  IMAD R3, R8, R30, R21 ;  /* 0x0000001e08037224 */ /* 0x002fe400078e0215 */
[----:B------:R-:W-:Y:S02]  /*5670*/  IMAD R13, R6, R31, R25 ;  /* 0x0000001f060d7224 */ /* 0x000fe400078e0219 */
[----:B------:R-:W-:-:S05]  /*5680*/  IMAD R6, R3, R23, R12 ;  /* 0x0000001703067224 */ /* 0x000fca00078e020c */
[----:B------:R-:W-:Y:S02]  /*5690*/  SEL R7, R6, R13, !P1 ;  /* 0x0000000d06077207 */ /* 0x000fe40004800000 */
[----:B------:R-:W-:Y:S01]  /*56a0*/  SEL R13, R13, R6, !P1 ;  /* 0x000000060d0d7207 */ /* 0x000fe20004800000 */
[----:B------:R-:W-:-:S07]  /*56b0*/  IMAD.MOV.U32 R6, RZ, RZ, R14 ;  /* 0x000000ffff067224 */ /* 0x000fce00078e000e */
.L_x_98:
[----:B------:R-:W-:-:S08]  /*56c0*/  NOP ;  /* 0x0000000000007918 */ /* 0x000fd00000000000 */
[----:B------:R-:W1:-:S00]  /*56d0*/  USETMAXREG.DEALLOC.CTAPOOL 0x28 ;  /* 0x00000028000079c8 */ /* 0x000e4000080e0500 */
[----:B-1----:R-:W-:-:S13]  /*56e0*/  ISETP.NE.AND P1, PT, R0, 0x1, PT ;  /* 0x000000010000780c */ /* 0x002fda0003f25270 */
[----:B------:R-:W-:Y:S05]  /*56f0*/  @!P1 BRA `(.L_x_10) ;  /* 0x0000002000909947 */ /* 0x000fea0003800000 */
[----:B------:R-:W-:Y:S05]  /*5700*/  @!P4 BRA `(.L_x_101) ;  /* 0x0000001000a8c947 */ /* 0x000fea0003800000 */
[----:B------:R-:W-:-:S13]  /*5710*/  ISETP.NE.OR P0, PT, R0, 0x2, P0 ;  /* 0x000000020000780c */ /* 0x000fda0000705670 */
[----:B------:R-:W-:Y:S05]  /*5720*/  @P0 BRA `(.L_x_10) ;  /* 0x0000002000840947 */ /* 0x000fea0003800000 */
[----:B------:R-:W-:-:S13]  /*5730*/  LOP3.LUT P1, RZ, R10, 0xff, RZ, 0xc0, !PT ;  /* 0x000000ff0aff7812 */ /* 0x000fda000782c0ff */
[----:B------:R-:W-:Y:S05]  /*5740*/  @!P1 BRA `(.L_x_102) ;  /* 0x0000000000189947 */ /* 0x000fea0003800000 */
[----:B------:R-:W-:Y:S01]  /*5750*/  UMOV UR4, 0x400 ;  /* 0x0000040000047882 */ /* 0x000fe20000000000 */
[----:B------:R-:W-:Y:S01]  /*5760*/  IMAD.MOV.U32 R0, RZ, RZ, RZ ;  /* 0x000000ffff007224 */ /* 0x000fe200078e00ff */
[----:B------:R-:W-:-:S04]  /*5770*/  ULEA UR4, UR36, UR4, 0x18 ;  /* 0x0000000424047291 */ /* 0x000fc8000f8ec03f */
[----:B------:R-:W-:-:S05]  /*5780*/  SHF.L.U32 R0, R0, 0x1f, RZ ;  /* 0x0000001f00007819 */ /* 0x000fca00000006ff */
[----:B------:R-:W1:Y:S02]  /*5790*/  SYNCS.PHASECHK.TRANS64.TRYWAIT P0, [UR4+0x88], R0 ;  /* 0x00008800ff0075a7 */ /* 0x000e640008000144 */
[----:B-1----:R-:W-:Y:S05]  /*57a0*/  @!P0 BRA `(.L_x_103) ;  /* 0x0000002000ec8947 */ /* 0x002fea0003800000 */
.L_x_102:
[----:B-1----:R-:W-:Y:S01]  /*57b0*/  PRMT R0, RZ, 0x7610, R0 ;  /* 0x00007610ff007816 */ /* 0x002fe20000000000 */
[----:B------:R-:W-:Y:S06]  /*57c0*/  @P3 BRA `(.L_x_104) ;  /* 0x0000000000243947 */ /* 0x000fec0003800000 */
[----:B------:R-:W-:Y:S02]  /*57d0*/  ULDC.64 UR4, c[0x0][0x588] ;  /* 0x0001620000047ab9 */ /* 0x000fe40000000a00 */
[----:B------:R-:W-:-:S04]  /*57e0*/  ISETP.NE.U32.AND P0, PT, RZ, UR4, PT ;  /* 0x00000004ff007c0c */ /* 0x000fc8000bf05070 */
[----:B------:R-:W-:-:S13]  /*57f0*/  ISETP.NE.AND.EX P0, PT, RZ, UR5, PT, P0 ;  /* 0x00000005ff007c0c */ /* 0x000fda000bf05300 */
[----:B------:R-:W-:Y:S05]  /*5800*/  @!P0 BRA `(.L_x_105) ;  /* 0x00000000000c8947 */ /* 0x000fea0003800000 */
[----:B------:R1:W5:Y:S01]  /*5810*/  LDG.E R3, desc[UR40][R4.64] ;  /* 0x0000002804037981 */ /* 0x000362000c1e1900 */
[----:B------:R-:W-:Y:S01]  /*5820*/  IMAD.MOV.U32 R0, RZ, RZ, 0x1 ;  /* 0x00000001ff007424 */ /* 0x000fe200078e00ff */
[----:B------:R-:W-:Y:S06]  /*5830*/  BRA `(.L_x_104) ;  /* 0x0000000000087947 */ /* 0x000fec0003800000 */
.L_x_105:
[----:B------:R-:W2:Y:S01]  /*5840*/  LDC R3, c[0x0][0x580] ;  /* 0x00016000ff037b82 */ /* 0x000ea20000000800 */
[----:B------:R-:W-:-:S07]  /*5850*/  IMAD.MOV.U32 R0, RZ, RZ, 0x1 ;  /* 0x00000001ff007424 */ /* 0x000fce00078e00ff */
.L_x_104:
[----:B------:R-:W-:Y:S01]  /*5860*/  IMAD.MOV.U32 R8, RZ, RZ, 0x1 ;  /* 0x00000001ff087424 */ /* 0x000fe200078e00ff */
[----:B------:R-:W-:Y:S06]  /*5870*/  @!P1 BRA `(.L_x_106) ;  /* 0x0000000c00dc9947 */ /* 0x000fec0003800000 */
[----:B------:R-:W3:Y:S01]  /*5880*/  LDC R9, c[0x0][0x900] ;  /* 0x00024000ff097b82 */ /* 0x000ee20000000800 */
[----:B-1----:R-:W-:Y:S01]  /*5890*/  IMAD.MOV.U32 R4, RZ, RZ, -0x1 ;  /* 0xffffffffff047424 */ /* 0x002fe200078e00ff */
[----:B------:R-:W-:Y:S01]  /*58a0*/  LOP3.LUT R10, R19, 0x2, RZ, 0xfc, !PT ;  /* 0x00000002130a7812 */ /* 0x000fe200078efcff */
[----:B------:R-:W-:Y:S01]  /*58b0*/  IMAD.MOV.U32 R8, RZ, RZ, 0x1 ;  /* 0x00000001ff087424 */ /* 0x000fe200078e00ff */
[----:B------:R-:W-:Y:S01]  /*58c0*/  ULDC.64 UR6, c[0x0][0x198] ;  /* 0x0000660000067ab9 */ /* 0x000fe20000000a00 */
[----:B------:R-:W-:Y:S01]  /*58d0*/  ULDC.64 UR14, c[0x0][0x588] ;  /* 0x00016200000e7ab9 */ /* 0x000fe20000000a00 */
[----:B------:R-:W-:Y:S01]  /*58e0*/  ULDC.64 UR22, c[0x0][0x8f8] ;  /* 0x00023e0000167ab9 */ /* 0x000fe20000000a00 */
[----:B------:R-:W-:Y:S01]  /*58f0*/  ULDC.64 UR24, c[0x0][0x590] ;  /* 0x0001640000187ab9 */ /* 0x000fe20000000a00 */
[----:B------:R-:W1:Y:S01]  /*5900*/  LDC R11, c[0x0][0x8a8] ;  /* 0x00022a00ff0b7b82 */ /* 0x000e620000000800 */
[-C--:B---3--:R-:W-:Y:S02]  /*5910*/  SHF.L.U32 R4, R4, R9.reuse, RZ ;  /* 0x0000000904047219 */ /* 0x088fe400000006ff */
[----:B------:R-:W-:Y:S01]  /*5920*/  SHF.L.U32 R9, R8, R9, RZ ;  /* 0x0000000908097219 */ /* 0x000fe200000006ff */
[----:B------:R-:W-:Y:S01]  /*5930*/  IMAD.MOV.U32 R8, RZ, RZ, 0x1 ;  /* 0x00000001ff087424 */ /* 0x000fe200078e00ff */
[----:B------:R-:W-:Y:S01]  /*5940*/  LOP3.LUT R12, RZ, R4, RZ, 0x33, !PT ;  /* 0x00000004ff0c7212 */ /* 0x000fe200078e33ff */
[----:B-1----:R-:W-:-:S07]  /*5950*/  VIADD R11, R11, 0xffffffff ;  /* 0xffffffff0b0b7836 */ /* 0x002fce0000000000 */
.L_x_138:
[----:B------:R-:W-:Y:S02]  /*5960*/  ISETP.NE.U32.AND P0, PT, RZ, UR24, PT ;  /* 0x00000018ff007c0c */ /* 0x000fe4000bf05070 */
[----:B------:R-:W-:Y:S02]  /*5970*/  R2UR UR19, R13 ;  /* 0x000000000d1372ca */ /* 0x000fe400000e0000 */
[----:B------:R-:W-:Y:S02]  /*5980*/  R2UR UR18, R7 ;  /* 0x00000000071272ca */ /* 0x000fe400000e0000 */
[----:B------:R-:W-:-:S09]  /*5990*/  ISETP.NE.AND.EX P0, PT, RZ, UR25, PT, P0 ;  /* 0x00000019ff007c0c */ /* 0x000fd2000bf05300 */
[----:B------:R-:W-:Y:S02]  /*59a0*/  USHF.L.U32 UR19, UR19, 0x8, URZ ;  /* 0x0000000813137899 */ /* 0x000fe4000800063f */
[----:B------:R-:W-:Y:S02]  /*59b0*/  USHF.L.U32 UR18, UR18, 0x6, URZ ;  /* 0x0000000612127899 */ /* 0x000fe4000800063f */
[----:B--234-:R-:W-:Y:S10]  /*59c0*/  @!P0 BRA `(.L_x_107) ;  /* 0x00000000002c8947 */ /* 0x01cff40003800000 */
[----:B------:R-:W-:-:S04]  /*59d0*/  ISETP.NE.U32.AND P1, PT, RZ, UR14, PT ;  /* 0x0000000eff007c0c */ /* 0x000fc8000bf25070 */
[----:B------:R-:W-:-:S13]  /*59e0*/  ISETP.NE.AND.EX P1, PT, RZ, UR15, PT, P1 ;  /* 0x0000000fff007c0c */ /* 0x000fda000bf25310 */
[----:B------:R-:W-:Y:S05]  /*59f0*/  @!P1 BRA `(.L_x_108) ;  /* 0x0000000000189947 */ /* 0x000fea0003800000 */
[----:B------:R-:W1:Y:S01]  /*5a00*/  LDC.64 R4, c[0x0][0x588] ;  /* 0x00016200ff047b82 */ /* 0x000e620000000a00 */
[----:B--2--5:R-:W-:-:S04]  /*5a10*/  IMAD R3, R6, UR24, RZ ;  /* 0x0000001806037c24 */ /* 0x024fc8000f8e02ff */
[----:B-1----:R-:W-:-:S05]  /*5a20*/  IMAD.WIDE R4, R3, 0x4, R4 ;  /* 0x0000000403047825 */ /* 0x002fca00078e0204 */
[----:B------:R1:W5:Y:S01]  /*5a30*/  LDG.E R3, desc[UR40][R4.64] ;  /* 0x0000002804037981 */ /* 0x000362000c1e1900 */
[----:B------:R-:W-:Y:S01]  /*5a40*/  IMAD.MOV.U32 R0, RZ, RZ, 0x1 ;  /* 0x00000001ff007424 */ /* 0x000fe200078e00ff */
[----:B------:R-:W-:Y:S06]  /*5a50*/  BRA `(.L_x_107) ;  /* 0x0000000000087947 */ /* 0x000fec0003800000 */
.L_x_108:
[----:B--2--5:R-:W3:Y:S01]  /*5a60*/  LDC R3, c[0x0][0x580] ;  /* 0x00016000ff037b82 */ /* 0x024ee20000000800 */
[----:B------:R-:W-:-:S07]  /*5a70*/  IMAD.MOV.U32 R0, RZ, RZ, 0x1 ;  /* 0x00000001ff007424 */ /* 0x000fce00078e00ff */
.L_x_107:
[----:B------:R-:W-:Y:S05]  /*5a80*/  @!P0 BRA `(.L_x_109) ;  /* 0x00000000001c8947 */ /* 0x000fea0003800000 */
[----:B------:R-:W-:-:S13]  /*5a90*/  LOP3.LUT P2, RZ, R0, 0xff, RZ, 0xc0, !PT ;  /* 0x000000ff00ff7812 */ /* 0x000fda000784c0ff */
[----:B-1----:R-:W1:Y:S02]  /*5aa0*/  @!P2 LDC.64 R4, c[0x0][0x588] ;  /* 0x00016200ff04ab82 */ /* 0x002e640000000a00 */
[----:B-1----:R-:W-:-:S04]  /*5ab0*/  @!P2 ISETP.NE.U32.AND P0, PT, R4, RZ, PT ;  /* 0x000000ff0400a20c */ /* 0x002fc80003f05070 */
[----:B------:R-:W-:Y:S02]  /*5ac0*/  @!P2 ISETP.NE.AND.EX P1, PT, R5, RZ, PT, P0 ;  /* 0x000000ff0500a20c */ /* 0x000fe40003f25300 */
[----:B--23-5:R-:W-:Y:S02]  /*5ad0*/  @P2 FSETP.EQ.AND P0, PT, R3, RZ, PT ;  /* 0x000000ff0300220b */ /* 0x02cfe40003f02000 */
[----:B------:R-:W-:Y:S01]  /*5ae0*/  @!P2 PLOP3.LUT P0, PT, P1, PT, PT, 0x8, 0x0 ;  /* 0x000000000000a81c */ /* 0x000fe20000f0e170 */
[----:B------:R-:W-:-:S12]  /*5af0*/  BRA `(.L_x_110) ;  /* 0x0000000000047947 */ /* 0x000fd80003800000 */
.L_x_109:
[----:B--23-5:R-:W-:-:S13]  /*5b00*/  FSETP.EQ.AND P0, PT, R3, RZ, PT ;  /* 0x000000ff0300720b */ /* 0x02cfda0003f02000 */
.L_x_110:
[----:B------:R-:W-:Y:S02]  /*5b10*/  ISETP.NE.AND P2, PT, R10, 0x3, PT ;  /* 0x000000030a00780c */ /* 0x000fe40003f45270 */
[----:B------:R-:W-:-:S04]  /*5b20*/  ELECT P1, URZ, PT ;  /* 0x00000000003f782f */ /* 0x000fc80003820000 */
[----:B------:R-:W-:-:S07]  /*5b30*/  PLOP3.LUT P0, PT, P1, P0, PT, 0x20, 0x0 ;  /* 0x000000000000781c */ /* 0x000fce0000f00470 */
[----:B------:R-:W-:Y:S06]  /*5b40*/  @!P2 BRA `(.L_x_111) ;  /* 0x000000000004a947 */ /* 0x000fec0003800000 */
[----:B------:R-:W-:Y:S01]  /*5b50*/  BPT.TRAP 0x1 ;  /* 0x000000040000795c */ /* 0x000fe20000300000 */
.L_x_111:
[----:B------:R-:W2:Y:S01]  /*5b60*/  S2UR UR36, SR_CgaCtaId ;  /* 0x00000000002479c3 */ /* 0x000ea20000008800 */
[----:B------:R-:W-:Y:S01]  /*5b70*/  UMOV UR4, 0x400 ;  /* 0x0000040000047882 */ /* 0x000fe20000000000 */
[----:B-1----:R-:W-:Y:S01]  /*5b80*/  SHF.L.U32 R4, R8, 0x1f, RZ ;  /* 0x0000001f08047819 */ /* 0x002fe200000006ff */
[----:B--2---:R-:W-:-:S09]  /*5b90*/  ULEA UR5, UR36, UR4, 0x18 ;  /* 0x0000000424057291 */ /* 0x004fd2000f8ec03f */
[----:B------:R-:W1:Y:S02]  /*5ba0*/  SYNCS.PHASECHK.TRANS64.TRYWAIT P1, [UR5+0x60], R4 ;  /* 0x00006004ff0075a7 */ /* 0x000e640008020145 */
[----:B-1----:R-:W-:Y:S05]  /*5bb0*/  @!P1 BRA `(.L_x_112) ;  /* 0x0000002000009947 */ /* 0x002fea0003800000 */
.L_x_170:
[----:B------:R-:W-:Y:S04]  /*5bc0*/  BSSY B0, `(.L_x_113) ;  /* 0x000000e000007945 */ /* 0x000fe80003800000 */
[----:B------:R-:W-:Y:S05]  /*5bd0*/  @!P0 BRA `(.L_x_114) ;  /* 0x0000000000308947 */ /* 0x000fea0003800000 */
[----:B------:R-:W-:Y:S01]  /*5be0*/  R2UR UR20, R6 ;  /* 0x00000000061472ca */ /* 0x000fe200000e0000 */
[----:B------:R-:W-:Y:S02]  /*5bf0*/  UIADD3 UR8, UP0, UR6, 0x3f0, URZ ;  /* 0x000003f006087890 */ /* 0x000fe4000ff1e03f */
[----:B------:R-:W-:Y:S02]  /*5c00*/  UIADD3 UR16, UR5, 0x200, URZ ;  /* 0x0000020005107890 */ /* 0x000fe4000fffe03f */
[----:B------:R-:W-:Y:S02]  /*5c10*/  UIADD3 UR17, UR5, 0x40, URZ ;  /* 0x0000004005117890 */ /* 0x000fe4000fffe03f */
[----:B------:R-:W-:Y:S01]  /*5c20*/  UIADD3.X UR9, URZ, UR7, URZ, UP0, !UPT ;  /* 0x000000073f097290 */ /* 0x000fe200087fe43f */
[----:B------:R-:W-:Y:S01]  /*5c30*/  UMOV UR10, 0x0 ;  /* 0x00000000000a7882 */ /* 0x000fe20000000000 */
[----:B------:R-:W-:-:S07]  /*5c40*/  UMOV UR11, 0x10000000 ;  /* 0x10000000000b7882 */ /* 0x000fce0000000000 */
[----:B------:R2:W-:Y:S02]  /*5c50*/  UTMALDG.3D [UR16], [UR8], desc[UR10] ;  /* 0x00000a10080075b4 */ /* 0x0005e40008011000 */
[----:B--2---:R-:W-:Y:S05]  /*5c60*/  @!P2 BRA `(.L_x_115) ;  /* 0x000000000004a947 */ /* 0x004fea0003800000 */
[----:B------:R-:W-:Y:S01]  /*5c70*/  BPT.TRAP 0x1 ;  /* 0x000000040000795c */ /* 0x000fe20000300000 */
.L_x_115:
[----:B-1----:R-:W1:Y:S02]  /*5c80*/  LDC R5, c[0x0][0x800] ;  /* 0x00020000ff057b82 */ /* 0x002e640000000800 */
[----:B-1----:R2:W-:Y:S02]  /*5c90*/  SYNCS.ARRIVE.TRANS64.RED.A0TR RZ, [UR5+0x40], R5 ;  /* 0x00004005ffff79a7 */ /* 0x0025e40008300405 */
.L_x_114:
[----:B------:R-:W-:Y:S05]  /*5ca0*/  BSYNC B0 ;  /* 0x0000000000007941 */ /* 0x000fea0003800000 */
.L_x_113:
[----:B------:R-:W-:Y:S05]  /*5cb0*/  @!P2 BRA `(.L_x_116) ;  /* 0x000000000004a947 */ /* 0x000fea0003800000 */
[----:B------:R-:W-:Y:S01]  /*5cc0*/  BPT.TRAP 0x1 ;  /* 0x000000040000795c */ /* 0x000fe20000300000 */
.L_x_116:
[----:B------:R-:W-:-:S04]  /*5cd0*/  UIADD3 UR4, UR5, 0x40, URZ ;  /* 0x0000004005047890 */ /* 0x000fc8000fffe03f */
[----:B------:R-:W-:-:S09]  /*5ce0*/  UPRMT UR4, UR36, 0x654, UR4 ;  /* 0x0000065424047896 */ /* 0x000fd20008000004 */
[----:B------:R-:W-:Y:S01]  /*5cf0*/  SYNCS.ARRIVE.TRANS64.RED.A1T0 RZ, [UR4], RZ ;  /* 0x000000ffffff79a7 */ /* 0x000fe20008100404 */
[----:B------:R-:W-:Y:S05]  /*5d00*/  @!P2 BRA `(.L_x_117) ;  /* 0x000000000004a947 */ /* 0x000fea0003800000 */
[----:B------:R-:W-:Y:S01]  /*5d10*/  BPT.TRAP 0x1 ;  /* 0x000000040000795c */ /* 0x000fe20000300000 */
.L_x_117:
[----:B------:R-:W3:Y:S02]  /*5d20*/  SYNCS.PHASECHK.TRANS64.TRYWAIT P1, [UR5+0x68], R4 ;  /* 0x00006804ff0075a7 */ /* 0x000ee40008020145 */
[----:B---3--:R-:W-:Y:S05]  /*5d30*/  @!P1 BRA `(.L_x_118) ;  /* 0x0000001c00b89947 */ /* 0x008fea0003800000 */
.L_x_171:
[----:B------:R-:W-:Y:S04]  /*5d40*/  BSSY B0, `(.L_x_119) ;  /* 0x0000010000007945 */ /* 0x000fe80003800000 */
[----:B------:R-:W-:Y:S05]  /*5d50*/  @!P0 BRA `(.L_x_120) ;  /* 0x0000000000388947 */ /* 0x000fea0003800000 */
[----:B------:R-:W-:Y:S01]  /*5d60*/  UIADD3 UR16, UP0, UR6, 0x3f0, URZ ;  /* 0x000003f006107890 */ /* 0x000fe2000ff1e03f */
[----:B------:R-:W-:Y:S01]  /*5d70*/  R2UR UR12, R6 ;  /* 0x00000000060c72ca */ /* 0x000fe200000e0000 */
[----:B------:R-:W-:Y:S02]  /*5d80*/  UIADD3 UR11, UR19, 0x80, URZ ;  /* 0x00000080130b7890 */ /* 0x000fe4000fffe03f */
[----:B------:R-:W-:Y:S02]  /*5d90*/  UIADD3 UR8, UR5, 0x2200, URZ ;  /* 0x0000220005087890 */ /* 0x000fe4000fffe03f */
[----:B------:R-:W-:Y:S02]  /*5da0*/  UIADD3 UR9, UR5, 0x48, URZ ;  /* 0x0000004805097890 */ /* 0x000fe4000fffe03f */
[----:B------:R-:W-:Y:S01]  /*5db0*/  UIADD3.X UR17, URZ, UR7, URZ, UP0, !UPT ;  /* 0x000000073f117290 */ /* 0x000fe200087fe43f */
[----:B------:R-:W-:Y:S01]  /*5dc0*/  UMOV UR20, 0x0 ;  /* 0x0000000000147882 */ /* 0x000fe20000000000 */
[----:B------:R-:W-:Y:S01]  /*5dd0*/  UMOV UR21, 0x10000000 ;  /* 0x1000000000157882 */ /* 0x000fe20000000000 */
[----:B------:R-:W-:-:S06]  /*5de0*/  UMOV UR10, UR18 ;  /* 0x00000012000a7c82 */ /* 0x000fcc0008000000 */
[----:B------:R3:W-:Y:S02]  /*5df0*/  UTMALDG.3D [UR8], [UR16], desc[UR20] ;  /* 0x00001408100075b4 */ /* 0x0007e40008011000 */
[----:B---3--:R-:W-:Y:S05]  /*5e00*/  @!P2 BRA `(.L_x_121) ;  /* 0x000000000004a947 */ /* 0x008fea0003800000 */
[----:B------:R-:W-:Y:S01]  /*5e10*/  BPT.TRAP 0x1 ;  /* 0x000000040000795c */ /* 0x000fe20000300000 */
.L_x_121:
[----:B-12---:R-:W1:Y:S02]  /*5e20*/  LDC R5, c[0x0][0x800] ;  /* 0x00020000ff057b82 */ /* 0x006e640000000800 */
[----:B-1----:R3:W-:Y:S02]  /*5e30*/  SYNCS.ARRIVE.TRANS64.RED.A0TR RZ, [UR5+0x48], R5 ;  /* 0x00004805ffff79a7 */ /* 0x0027e40008300405 */
.L_x_120:
[----:B------:R-:W-:Y:S05]  /*5e40*/  BSYNC B0 ;  /* 0x0000000000007941 */ /* 0x000fea0003800000 */
.L_x_119:
[----:B------:R-:W-:Y:S05]  /*5e50*/  @!P2 BRA `(.L_x_122) ;  /* 0x000000000004a947 */ /* 0x000fea0003800000 */
[----:B------:R-:W-:Y:S01]  /*5e60*/  BPT.TRAP 0x1 ;  /* 0x000000040000795c */ /* 0x000fe20000300000 */
.L_x_122:
[----:B------:R-:W-:Y:S02]  /*5e70*/  UIADD3 UR4, UR5, 0x48, URZ ;  /* 0x0000004805047890 */ /* 0x000fe4000fffe03f */
[----:B------:R-:W-:Y:S02]  /*5e80*/  UIADD3 UR10, UR18, 0x20, URZ ;  /* 0x00000020120a7890 */ /* 0x000fe4000fffe03f */
[----:B------:R-:W-:-:S09]  /*5e90*/  UPRMT UR4, UR36, 0x654, UR4 ;  /* 0x0000065424047896 */ /* 0x000fd20008000004 */
[----:B------:R-:W-:Y:S01]  /*5ea0*/  SYNCS.ARRIVE.TRANS64.RED.A1T0 RZ, [UR4], RZ ;  /* 0x000000ffffff79a7 */ /* 0x000fe20008100404 */
[----:B------:R-:W-:Y:S05]  /*5eb0*/  @!P2 BRA `(.L_x_123) ;  /* 0x000000000004a947 */ /* 0x000fea0003800000 */
[----:B------:R-:W-:Y:S01]  /*5ec0*/  BPT.TRAP 0x1 ;  /* 0x000000040000795c */ /* 0x000fe20000300000 */
.L_x_123:
[----:B------:R-:W4:Y:S02]  /*5ed0*/  SYNCS.PHASECHK.TRANS64.TRYWAIT P1, [UR5+0x70], R4 ;  /* 0x00007004ff0075a7 */ /* 0x000f240008020145 */
[----:B----4-:R-:W-:Y:S05]  /*5ee0*/  @!P1 BRA `(.L_x_124) ;  /* 0x0000001c00649947 */ /* 0x010fea0003800000 */
.L_x_172:
        /* <DEDUP_REMOVED lines=8> */
[----:B------:R-:W-:Y:S01]  /*5f70*/  UMOV UR21, 0x10000000 ;  /* 0x1000000000157882 */ /* 0x000fe20000000000 */
[----:B------:R-:W-:-:S06]  /*5f80*/  UMOV UR11, UR19 ;  /* 0x00000013000b7c82 */ /* 0x000fcc0008000000 */
[----:B------:R4:W-:Y:S02]  /*5f90*/  UTMALDG.3D [UR8], [UR16], desc[UR20] ;  /* 0x00001408100075b4 */ /* 0x0009e40008011000 */
[----:B----4-:R-:W-:Y:S05]  /*5fa0*/  @!P2 BRA `(.L_x_127) ;  /* 0x000000000004a947 */ /* 0x010fea0003800000 */
[----:B------:R-:W-:Y:S01]  /*5fb0*/  BPT.TRAP 0x1 ;  /* 0x000000040000795c */ /* 0x000fe20000300000 */
.L_x_127:
[----:B-123--:R-:W1:Y:S02]  /*5fc0*/  LDC R5, c[0x0][0x800] ;  /* 0x00020000ff057b82 */ /* 0x00ee640000000800 */
[----:B-1----:R4:W-:Y:S02]  /*5fd0*/  SYNCS.ARRIVE.TRANS64.RED.A0TR RZ, [UR5+0x50], R5 ;  /* 0x00005005ffff79a7 */ /* 0x0029e40008300405 */
.L_x_126:
[----:B------:R-:W-:Y:S05]  /*5fe0*/  BSYNC B0 ;  /* 0x0000000000007941 */ /* 0x000fea0003800000 */
.L_x_125:
[----:B------:R-:W-:Y:S05]  /*5ff0*/  @!P2 BRA `(.L_x_128) ;  /* 0x000000000004a947 */ /* 0x000fea0003800000 */
[----:B------:R-:W-:Y:S01]  /*6000*/  BPT.TRAP 0x1 ;  /* 0x000000040000795c */ /* 0x000fe20000300000 */
.L_x_128:
[----:B------:R-:W-:-:S04]  /*6010*/  UIADD3 UR4, UR5, 0x50, URZ ;  /* 0x0000005005047890 */ /* 0x000fc8000fffe03f */
[----:B------:R-:W-:-:S09]  /*6020*/  UPRMT UR4, UR36, 0x654, UR4 ;  /* 0x0000065424047896 */ /* 0x000fd20008000004 */
[----:B------:R-:W-:Y:S01]  /*6030*/  SYNCS.ARRIVE.TRANS64.RED.A1T0 RZ, [UR4], RZ ;  /* 0x000000ffffff79a7 */ /* 0x000fe20008100404 */
[----:B------:R-:W-:Y:S05]  /*6040*/  @!P2 BRA `(.L_x_129) ;  /* 0x000000000004a947 */ /* 0x000fea0003800000 */
[----:B------:R-:W-:Y:S01]  /*6050*/  BPT.TRAP 0x1 ;  /* 0x000000040000795c */ /* 0x000fe20000300000 */
.L_x_129:
[----:B------:R-:W5:Y:S02]  /*6060*/  SYNCS.PHASECHK.TRANS64.TRYWAIT P1, [UR5+0x78], R4 ;  /* 0x00007804ff0075a7 */ /* 0x000f640008020145 */
[----:B-----5:R-:W-:Y:S05]  /*6070*/  @!P1 BRA `(.L_x_130) ;  /* 0x0000001c00189947 */ /* 0x020fea0003800000 */
.L_x_173:
[----:B------:R-:W-:Y:S04]  /*6080*/  BSSY B0, `(.L_x_131) ;  /* 0x000000f000007945 */ /* 0x000fe80003800000 */
[----:B------:R-:W-:Y:S05]  /*6090*/  @!P0 BRA `(.L_x_132) ;  /* 0x0000000000348947 */ /* 0x000fea0003800000 */
[----:B------:R-:W-:Y:S01]  /*60a0*/  R2UR UR12, R6 ;  /* 0x00000000060c72ca */ /* 0x000fe200000e0000 */
[----:B------:R-:W-:Y:S02]  /*60b0*/  UIADD3 UR16, UP0, UR6, 0x3f0, URZ ;  /* 0x000003f006107890 */ /* 0x000fe4000ff1e03f */
[----:B------:R-:W-:Y:S02]  /*60c0*/  UIADD3 UR11, UR19, 0x80, URZ ;  /* 0x00000080130b7890 */ /* 0x000fe4000fffe03f */
[----:B------:R-:W-:Y:S02]  /*60d0*/  UIADD3 UR8, UR5, 0x6200, URZ ;  /* 0x0000620005087890 */ /* 0x000fe4000fffe03f */
[----:B------:R-:W-:Y:S02]  /*60e0*/  UIADD3 UR9, UR5, 0x58, URZ ;  /* 0x0000005805097890 */ /* 0x000fe4000fffe03f */
[----:B------:R-:W-:Y:S01]  /*60f0*/  UIADD3.X UR17, URZ, UR7, URZ, UP0, !UPT ;  /* 0x000000073f117290 */ /* 0x000fe200087fe43f */
[----:B------:R-:W-:Y:S01]  /*6100*/  UMOV UR20, 0x0 ;  /* 0x0000000000147882 */ /* 0x000fe20000000000 */
[----:B------:R-:W-:-:S07]  /*6110*/  UMOV UR21, 0x10000000 ;  /* 0x1000000000157882 */ /* 0x000fce0000000000 */
[----:B------:R1:W-:Y:S02]  /*6120*/  UTMALDG.3D [UR8], [UR16], desc[UR20] ;  /* 0x00001408100075b4 */ /* 0x0003e40008011000 */
[----:B-1----:R-:W-:Y:S05]  /*6130*/  @!P2 BRA `(.L_x_133) ;  /* 0x000000000004a947 */ /* 0x002fea0003800000 */
[----:B------:R-:W-:Y:S01]  /*6140*/  BPT.TRAP 0x1 ;  /* 0x000000040000795c */ /* 0x000fe20000300000 */
.L_x_133:
[----:B------:R-:W1:Y:S02]  /*6150*/  LDC R4, c[0x0][0x800] ;  /* 0x00020000ff047b82 */ /* 0x000e640000000800 */
[----:B-1----:R1:W-:Y:S02]  /*6160*/  SYNCS.ARRIVE.TRANS64.RED.A0TR RZ, [UR5+0x58], R4 ;  /* 0x00005804ffff79a7 */ /* 0x0023e40008300405 */
.L_x_132:
[----:B------:R-:W-:Y:S05]  /*6170*/  BSYNC B0 ;  /* 0x0000000000007941 */ /* 0x000fea0003800000 */
.L_x_131:
[----:B------:R-:W-:Y:S05]  /*6180*/  @!P2 BRA `(.L_x_134) ;  /* 0x000000000004a947 */ /* 0x000fea0003800000 */
[----:B------:R-:W-:Y:S01]  /*6190*/  BPT.TRAP 0x1 ;  /* 0x000000040000795c */ /* 0x000fe20000300000 */
.L_x_134:
[----:B------:R-:W-:Y:S01]  /*61a0*/  IADD3 R16, P0, R16, UR38, RZ ;  /* 0x0000002610107c10 */ /* 0x000fe2000ff1e0ff */
[----:B------:R-:W-:Y:S01]  /*61b0*/  UIADD3 UR4, UR5, 0x58, URZ ;  /* 0x0000005805047890 */ /* 0x000fe2000fffe03f */
[----:B------:R-:W-:Y:S01]  /*61c0*/  LOP3.LUT R8, R8, 0x1, RZ, 0x3c, !PT ;  /* 0x0000000108087812 */ /* 0x000fe200078e3cff */
[----:B------:R-:W-:Y:S01]  /*61d0*/  IMAD.MOV.U32 R13, RZ, RZ, -0x1 ;  /* 0xffffffffff0d7424 */ /* 0x000fe200078e00ff */
[----:B------:R-:W-:Y:S01]  /*61e0*/  IADD3.X R17, R17, UR37, RZ, P0, !PT ;  /* 0x0000002511117c10 */ /* 0x000fe200087fe4ff */
[----:B------:R-:W-:Y:S01]  /*61f0*/  UPRMT UR4, UR36, 0x654, UR4 ;  /* 0x0000065424047896 */ /* 0x000fe20008000004 */
[----:B------:R-:W-:Y:S01]  /*6200*/  ISETP.GE.U32.AND P0, PT, R16, UR22, PT ;  /* 0x0000001610007c0c */ /* 0x000fe2000bf06070 */
[----:B------:R-:W-:Y:S01]  /*6210*/  IMAD.MOV.U32 R7, RZ, RZ, -0x1 ;  /* 0xffffffffff077424 */ /* 0x000fe200078e00ff */
[----:B-1----:R-:W-:Y:S01]  /*6220*/  PRMT R4, RZ, 0x7610, R4 ;  /* 0x00007610ff047816 */ /* 0x002fe20000000004 */
[----:B------:R-:W-:Y:S01]  /*6230*/  IMAD.MOV.U32 R6, RZ, RZ, -0x1 ;  /* 0xffffffffff067424 */ /* 0x000fe200078e00ff */
[----:B------:R-:W-:-:S04]  /*6240*/  ISETP.GE.U32.AND.EX P0, PT, R17, UR23, PT, P0 ;  /* 0x0000001711007c0c */ /* 0x000fc8000bf06100 */
[----:B------:R-:W-:Y:S09]  /*6250*/  SYNCS.ARRIVE.TRANS64.RED.A1T0 RZ, [UR4], RZ ;  /* 0x000000ffffff79a7 */ /* 0x000ff20008100404 */
[----:B------:R-:W-:Y:S05]  /*6260*/  @P0 BRA `(.L_x_135) ;  /* 0x0000000400580947 */ /* 0x000fea0003800000 */
[----:B------:R-:W1:Y:S01]  /*6270*/  S2R R13, SR_CTAID.X ;  /* 0x00000000000d7919 */ /* 0x000e620000002500 */
[----:B------:R-:W5:Y:S01]  /*6280*/  LDC.64 R14, c[0x0][0x8d0] ;  /* 0x00023400ff0e7b82 */ /* 0x000f620000000a00 */
[----:B------:R-:W-:Y:S01]  /*6290*/  ULDC UR4, c[0x0][0x150] ;  /* 0x0000540000047ab9 */ /* 0x000fe20000000800 */
[----:B------:R-:W-:Y:S01]  /*62a0*/  IMAD.MOV.U32 R22, RZ, RZ, R17 ;  /* 0x000000ffff167224 */ /* 0x000fe200078e0011 */
[----:B------:R-:W2:Y:S05]  /*62b0*/  S2R R20, SR_CTAID.Y ;  /* 0x0000000000147919 */ /* 0x000eaa0000002600 */
[----:B------:R-:W3:Y:S08]  /*62c0*/  LDC R6, c[0x0][0x144] ;  /* 0x00005100ff067b82 */ /* 0x000ef00000000800 */
[----:B------:R-:W3:Y:S01]  /*62d0*/  LDC R21, c[0x0][0x8d8] ;  /* 0x00023600ff157b82 */ /* 0x000ee20000000800 */
[----:B-----5:R-:W-:-:S04]  /*62e0*/  ISETP.NE.U32.AND P0, PT, R14, RZ, PT ;  /* 0x000000ff0e00720c */ /* 0x020fc80003f05070 */
[----:B------:R-:W-:Y:S02]  /*62f0*/  ISETP.NE.AND.EX P0, PT, R15, RZ, PT, P0 ;  /* 0x000000ff0f00720c */ /* 0x000fe40003f05300 */
[----:B-1----:R-:W-:Y:S02]  /*6300*/  I2FP.F32.U32 R4, R13 ;  /* 0x0000000d00047245 */ /* 0x002fe40000201000 */
[----:B--2---:R-:W-:-:S03]  /*6310*/  I2FP.F32.U32 R18, R20 ;  /* 0x0000001400127245 */ /* 0x004fc60000201000 */
[----:B------:R-:W-:-:S06]  /*6320*/  FMUL R4, R4, UR4 ;  /* 0x0000000404047c20 */ /* 0x000fcc0008400000 */
[----:B------:R-:W3:Y:S02]  /*6330*/  F2I.U32.TRUNC.NTZ R4, R4 ;  /* 0x0000000400047305 */ /* 0x000ee4000020f000 */
[----:B---34-:R-:W-:-:S04]  /*6340*/  IMAD.MOV R5, RZ, RZ, -R4 ;  /* 0x000000ffff057224 */ /* 0x018fc800078e0a04 */
[----:B------:R-:W-:Y:S02]  /*6350*/  IMAD R13, R6, R5, R13 ;  /* 0x00000005060d7224 */ /* 0x000fe400078e020d */
[----:B------:R-:W-:Y:S01]  /*6360*/  IMAD.MOV.U32 R6, RZ, RZ, R16 ;  /* 0x000000ffff067224 */ /* 0x000fe200078e0010 */
[----:B------:R-:W-:Y:S06]  /*6370*/  @!P0 BRA `(.L_x_136) ;  /* 0x0000000000308947 */ /* 0x000fec0003800000 */
[----:B------:R-:W1:Y:S02]  /*6380*/  LDC R5, c[0x0][0x8dc] ;  /* 0x00023700ff057b82 */ /* 0x000e640000000800 */
[----:B-1----:R-:W-:-:S05]  /*6390*/  IADD3 R5, P0, R16, R5, RZ ;  /* 0x0000000510057210 */ /* 0x002fca0007f1e0ff */
[----:B------:R-:W-:-:S04]  /*63a0*/  IMAD.X R23, RZ, RZ, R17, P0 ;  /* 0x000000ffff177224 */ /* 0x000fc800000e0611 */
[----:B------:R-:W-:-:S04]  /*63b0*/  IMAD.WIDE.U32 R6, R23, R14, RZ ;  /* 0x0000000e17067225 */ /* 0x000fc800078e00ff */
[----:B------:R-:W-:-:S04]  /*63c0*/  IMAD.WIDE.U32 R6, P0, R5, R15, R6 ;  /* 0x0000000f05067225 */ /* 0x000fc80007800006 */
[----:B------:R-:W-:-:S04]  /*63d0*/  IMAD.WIDE.U32 R4, R5, R14, RZ ;  /* 0x0000000e05047225 */ /* 0x000fc800078e00ff */
[----:B------:R-:W-:Y:S01]  /*63e0*/  IMAD.MOV.U32 R4, RZ, RZ, R7 ;  /* 0x000000ffff047224 */ /* 0x000fe200078e0007 */
[----:B------:R-:W-:Y:S01]  /*63f0*/  IADD3 RZ, P1, R5, R6, RZ ;  /* 0x0000000605ff7210 */ /* 0x000fe20007f3e0ff */
[----:B------:R-:W-:-:S04]  /*6400*/  IMAD.X R5, RZ, RZ, RZ, P0 ;  /* 0x000000ffff057224 */ /* 0x000fc800000e06ff */
[----:B------:R-:W-:-:S04]  /*6410*/  IMAD.WIDE.U32.X R4, R23, R15, R4, P1 ;  /* 0x0000000f17047225 */ /* 0x000fc800008e0404 */
[----:B------:R-:W-:Y:S02]  /*6420*/  IMAD.MOV.U32 R6, RZ, RZ, R4 ;  /* 0x000000ffff067224 */ /* 0x000fe400078e0004 */
[----:B------:R-:W-:-:S07]  /*6430*/  IMAD.MOV.U32 R22, RZ, RZ, R5 ;  /* 0x000000ffff167224 */ /* 0x000fce00078e0005 */
.L_x_136:
[----:B------:R-:W-:Y:S01]  /*6440*/  ULDC UR4, c[0x0][0x154] ;  /* 0x0000550000047ab9 */ /* 0x000fe20000000800 */
[----:B------:R-:W1:Y:S01]  /*6450*/  LDC R7, c[0x0][0x148] ;  /* 0x00005200ff077b82 */ /* 0x000e620000000800 */
[----:B------:R-:W-:Y:S01]  /*6460*/  FMUL R14, R18, UR4 ;  /* 0x00000004120e7c20 */ /* 0x000fe20008400000 */
[----:B------:R-:W-:Y:S02]  /*6470*/  ISETP.NE.AND P2, PT, R2, 0x1, PT ;  /* 0x000000010200780c */ /* 0x000fe40003f45270 */
[-CC-:B------:R-:W-:Y:S02]  /*6480*/  SHF.R.U64 R18, R6, R21.reuse, R22.reuse ;  /* 0x0000001506127219 */ /* 0x180fe40000001216 */
[----:B------:R-:W-:Y:S01]  /*6490*/  SHF.R.U32.HI R21, RZ, R21, R22 ;  /* 0x00000015ff157219 */ /* 0x000fe20000011616 */
[----:B------:R-:W2:Y:S01]  /*64a0*/  F2I.U32.TRUNC.NTZ R14, R14 ;  /* 0x0000000e000e7305 */ /* 0x000ea2000020f000 */
[----:B------:R-:W3:Y:S01]  /*64b0*/  LDC.64 R4, c[0x0][0x8c8] ;  /* 0x00023200ff047b82 */ /* 0x000ee20000000a00 */
[----:B------:R-:W-:-:S05]  /*64c0*/  IADD3 R23, P0, RZ, -R18, RZ ;  /* 0x80000012ff177210 */ /* 0x000fca0007f1e0ff */
[----:B------:R-:W-:Y:S02]  /*64d0*/  IMAD.X R21, RZ, RZ, ~R21, P0 ;  /* 0x000000ffff157224 */ /* 0x000fe400000e0e15 */
[----:B------:R-:W4:Y:S01]  /*64e0*/  LDC R22, c[0x0][0x8c0] ;  /* 0x00023000ff167b82 */ /* 0x000f220000000800 */
[----:B--2---:R-:W-:-:S07]  /*64f0*/  IMAD.MOV R15, RZ, RZ, -R14 ;  /* 0x000000ffff0f7224 */ /* 0x004fce00078e0a0e */
[----:B------:R-:W2:Y:S01]  /*6500*/  LDC R27, c[0x0][0x900] ;  /* 0x00024000ff1b7b82 */ /* 0x000ea20000000800 */
[----:B-1----:R-:W-:-:S07]  /*6510*/  @P2 IMAD R13, R7, R15, R20 ;  /* 0x0000000f070d2224 */ /* 0x002fce00078e0214 */
[----:B------:R-:W1:Y:S01]  /*6520*/  LDC.64 R14, c[0x0][0x8e8] ;  /* 0x00023a00ff0e7b82 */ /* 0x000e620000000a00 */
[----:B---3--:R-:W-:-:S04]  /*6530*/  IMAD R6, R21, R4, RZ ;  /* 0x0000000415067224 */ /* 0x008fc800078e02ff */
[C---:B------:R-:W-:Y:S02]  /*6540*/  IMAD R7, R23.reuse, R5, R6 ;  /* 0x0000000517077224 */ /* 0x040fe400078e0206 */
[----:B------:R-:W-:Y:S01]  /*6550*/  IMAD.WIDE.U32 R4, R23, R4, R16 ;  /* 0x0000000417047225 */ /* 0x000fe200078e0010 */
[----:B------:R-:W3:Y:S03]  /*6560*/  LDC R6, c[0x0][0x8b0] ;  /* 0x00022c00ff067b82 */ /* 0x000ee60000000800 */
[----:B------:R-:W-:-:S05]  /*6570*/  IMAD.IADD R5, R5, 0x1, R7 ;  /* 0x0000000105057824 */ /* 0x000fca00078e0207 */
[-CC-:B----4-:R-:W-:Y:S01]  /*6580*/  SHF.R.U64 R26, R4, R22.reuse, R5.reuse ;  /* 0x00000016041a7219 */ /* 0x190fe20000001205 */
[----:B------:R-:W4:Y:S01]  /*6590*/  LDC R25, c[0x0][0x8f0] ;  /* 0x00023c00ff197b82 */ /* 0x000f220000000800 */
[----:B------:R-:W-:Y:S02]  /*65a0*/  SHF.R.U32.HI R5, RZ, R22, R5 ;  /* 0x00000016ff057219 */ /* 0x000fe40000011605 */
[----:B-1----:R-:W-:-:S05]  /*65b0*/  ISETP.NE.U32.AND P0, PT, R14, RZ, PT ;  /* 0x000000ff0e00720c */ /* 0x002fca0003f05070 */
[----:B------:R-:W1:Y:S01]  /*65c0*/  LDC R24, c[0x0][0x8e0] ;  /* 0x00023800ff187b82 */ /* 0x000e620000000800 */
[----:B------:R-:W-:Y:S02]  /*65d0*/  ISETP.NE.AND.EX P0, PT, R15, RZ, PT, P0 ;  /* 0x000000ff0f00720c */ /* 0x000fe40003f05300 */
[----:B---3--:R-:W-:-:S05]  /*65e0*/  SHF.R.U64 R23, R26, R6, R5 ;  /* 0x000000061a177219 */ /* 0x008fca0000001205 */
[----:B------:R-:W3:Y:S01]  /*65f0*/  LDC R22, c[0x0][0x8b8] ;  /* 0x00022e00ff167b82 */ /* 0x000ee20000000800 */
[----:B------:R-:W-:-:S04]  /*6600*/  SHF.R.U32.HI R4, RZ, R6, R5 ;  /* 0x00000006ff047219 */ /* 0x000fc80000011605 */
[-CC-:B--2---:R-:W-:Y:S02]  /*6610*/  SHF.R.U64 R21, R23, R27.reuse, R4.reuse ;  /* 0x0000001b17157219 */ /* 0x184fe40000001204 */
[----:B------:R-:W-:Y:S01]  /*6620*/  SHF.R.U32.HI R27, RZ, R27, R4 ;  /* 0x0000001bff1b7219 */ /* 0x000fe20000011604 */
[----:B------:R-:W2:Y:S02]  /*6630*/  LDC R20, c[0x0][0x8a8] ;  /* 0x00022a00ff147b82 */ /* 0x000ea40000000800 */
[----:B------:R-:W-:Y:S02]  /*6640*/  IMAD.MOV.U32 R4, RZ, RZ, R21 ;  /* 0x000000ffff047224 */ /* 0x000fe400078e0015 */
[----:B------:R-:W-:Y:S01]  /*6650*/  IMAD.MOV.U32 R5, RZ, RZ, R27 ;  /* 0x000000ffff057224 */ /* 0x000fe200078e001b */
[----:B----4-:R-:W-:Y:S06]  /*6660*/  @!P0 BRA `(.L_x_137) ;  /* 0x0000000000288947 */ /* 0x010fec0003800000 */
[----:B------:R-:W4:Y:S02]  /*6670*/  LDC R4, c[0x0][0x8f4] ;  /* 0x00023d00ff047b82 */ /* 0x000f240000000800 */
[----:B----4-:R-:W-:-:S05]  /*6680*/  IADD3 R5, P0, R21, R4, RZ ;  /* 0x0000000415057210 */ /* 0x010fca0007f1e0ff */
[----:B------:R-:W-:-:S04]  /*6690*/  IMAD.X R27, RZ, RZ, R27, P0 ;  /* 0x000000ffff1b7224 */ /* 0x000fc800000e061b */
[----:B------:R-:W-:-:S04]  /*66a0*/  IMAD.WIDE.U32 R6, R27, R14, RZ ;  /* 0x0000000e1b067225 */ /* 0x000fc800078e00ff */
[----:B------:R-:W-:-:S04]  /*66b0*/  IMAD.WIDE.U32 R6, P0, R5, R15, R6 ;  /* 0x0000000f05067225 */ /* 0x000fc80007800006 */
[----:B------:R-:W-:-:S04]  /*66c0*/  IMAD.WIDE.U32 R4, R5, R14, RZ ;  /* 0x0000000e05047225 */ /* 0x000fc800078e00ff */
[----:B------:R-:W-:Y:S01]  /*66d0*/  IMAD.MOV.U32 R4, RZ, RZ, R7 ;  /* 0x000000ffff047224 */ /* 0x000fe200078e0007 */
[----:B------:R-:W-:Y:S01]  /*66e0*/  IADD3 RZ, P1, R5, R6, RZ ;  /* 0x0000000605ff7210 */ /* 0x000fe20007f3e0ff */
[----:B------:R-:W-:-:S04]  /*66f0*/  IMAD.X R5, RZ, RZ, RZ, P0 ;  /* 0x000000ffff057224 */ /* 0x000fc800000e06ff */
[----:B------:R-:W-:-:S08]  /*6700*/  IMAD.WIDE.U32.X R4, R27, R15, R4, P1 ;  /* 0x0000000f1b047225 */ /* 0x000fd000008e0404 */
.L_x_137:
[----:B------:R-:W-:Y:S01]  /*6710*/  SHF.R.U64 R25, R4, R25, R5 ;  /* 0x0000001904197219 */ /* 0x000fe20000001205 */
[----:B------:R-:W-:Y:S01]  /*6720*/  IMAD.MOV.U32 R6, RZ, RZ, R18 ;  /* 0x000000ffff067224 */ /* 0x000fe200078e0012 */
[----:B------:R-:W-:Y:S02]  /*6730*/  LOP3.LUT R4, R23, R12, RZ, 0xc0, !PT ;  /* 0x0000000c17047212 */ /* 0x000fe400078ec0ff */
[----:B------:R-:W-:Y:S01]  /*6740*/  LOP3.LUT R26, R26, R11, RZ, 0xc0, !PT ;  /* 0x0000000b1a1a7212 */ /* 0x000fe200078ec0ff */
[----:B------:R-:W-:Y:S02]  /*6750*/  IMAD.MOV R5, RZ, RZ, -R25 ;  /* 0x000000ffff057224 */ /* 0x000fe400078e0a19 */
[----:B------:R-:W-:Y:S02]  /*6760*/  IMAD R4, R9, R25, R4 ;  /* 0x0000001909047224 */ /* 0x000fe400078e0204 */
[----:B-1----:R-:W-:Y:S02]  /*6770*/  IMAD R21, R5, R24, R21 ;  /* 0x0000001805157224 */ /* 0x002fe400078e0215 */
[----:B---3--:R-:W-:-:S02]  /*6780*/  IMAD R13, R4, R22, R13 ;  /* 0x00000016040d7224 */ /* 0x008fc400078e020d */
[----:B--2---:R-:W-:Y:S02]  /*6790*/  IMAD R20, R21, R20, R26 ;  /* 0x0000001415147224 */ /* 0x004fe400078e021a */
[----:B------:R-:W-:-:S03]  /*67a0*/  IMAD.MOV.U32 R4, RZ, RZ, 0x1 ;  /* 0x00000001ff047424 */ /* 0x000fc600078e00ff */
[----:B------:R-:W-:Y:S02]  /*67b0*/  SEL R7, R20, R13, !P2 ;  /* 0x0000000d14077207 */ /* 0x000fe40005000000 */
[----:B------:R-:W-:-:S07]  /*67c0*/  SEL R13, R13, R20, !P2 ;  /* 0x000000140d0d7207 */ /* 0x000fce0005000000 */
.L_x_135:
[----:B------:R-:W-:-:S13]  /*67d0*/  LOP3.LUT P0, RZ, R4, 0xff, RZ, 0xc0, !PT ;  /* 0x000000ff04ff7812 */ /* 0x000fda000780c0ff */
[----:B------:R-:W-:Y:S05]  /*67e0*/  @P0 BRA `(.L_x_138) ;  /* 0xfffffff0005c0947 */ /* 0x000fea000383ffff */
.L_x_106:
[----:B------:R-:W-:-:S13]  /*67f0*/  ELECT P0, URZ, PT ;  /* 0x00000000003f782f */ /* 0x000fda0003800000 */
[----:B------:R-:W-:Y:S05]  /*6800*/  @!P0 BRA `(.L_x_10) ;  /* 0x00000010004c8947 */ /* 0x000fea0003800000 */
[----:B------:R-:W-:-:S04]  /*6810*/  LOP3.LUT R19, R19, 0x2, RZ, 0xfc, !PT ;  /* 0x0000000213137812 */ /* 0x000fc800078efcff */
[----:B------:R-:W-:-:S13]  /*6820*/  ISETP.NE.AND P1, PT, R19, 0x3, PT ;  /* 0x000000031300780c */ /* 0x000fda0003f25270 */
[----:B------:R-:W-:Y:S05]  /*6830*/  @!P1 BRA `(.L_x_139) ;  /* 0x0000000000049947 */ /* 0x000fea0003800000 */
[----:B------:R-:W-:Y:S01]  /*6840*/  BPT.TRAP 0x1 ;  /* 0x000000040000795c */ /* 0x000fe20000300000 */
.L_x_139:
[----:B--2--5:R-:W-:Y:S01]  /*6850*/  IMAD.U32 R3, RZ, RZ, UR36 ;  /* 0x00000024ff037e24 */ /* 0x024fe2000f8e00ff */
[----:B------:R-:W-:Y:S02]  /*6860*/  MOV R2, 0x400 ;  /* 0x0000040000027802 */ /* 0x000fe40000000f00 */
[----:B------:R-:W-:Y:S02]  /*6870*/  SHF.L.U32 R0, R8, 0x1f, RZ ;  /* 0x0000001f08007819 */ /* 0x000fe400000006ff */
[----:B------:R-:W-:-:S04]  /*6880*/  LEA R3, R3, R2, 0x18 ;  /* 0x0000000203037211 */ /* 0x000fc800078ec0ff */
[----:B------:R-:W2:Y:S02]  /*6890*/  SYNCS.PHASECHK.TRANS64.TRYWAIT P0, [R3+URZ+0x60], R0 ;  /* 0x00006000030075a7 */ /* 0x000ea4000800017f */
[----:B--2---:R-:W-:Y:S05]  /*68a0*/  @!P0 BRA `(.L_x_140) ;  /* 0x0000001400248947 */ /* 0x004fea0003800000 */
.L_x_174:
[----:B------:R-:W-:Y:S05]  /*68b0*/  @!P1 BRA `(.L_x_141) ;  /* 0x0000000000049947 */ /* 0x000fea0003800000 */
[----:B------:R-:W-:Y:S01]  /*68c0*/  BPT.TRAP 0x1 ;  /* 0x000000040000795c */ /* 0x000fe20000300000 */
.L_x_141:
[----:B------:R-:W5:Y:S02]  /*68d0*/  SYNCS.PHASECHK.TRANS64.TRYWAIT P0, [R3+URZ+0x68], R0 ;  /* 0x00006800030075a7 */ /* 0x000f64000800017f */
[----:B-----5:R-:W-:Y:S05]  /*68e0*/  @!P0 BRA `(.L_x_142) ;  /* 0x0000001400288947 */ /* 0x020fea0003800000 */
.L_x_175:
[----:B------:R-:W-:Y:S05]  /*68f0*/  @!P1 BRA `(.L_x_143) ;  /* 0x0000000000049947 */ /* 0x000fea0003800000 */
[----:B------:R-:W-:Y:S01]  /*6900*/  BPT.TRAP 0x1 ;  /* 0x000000040000795c */ /* 0x000fe20000300000 */
.L_x_143:
[----:B------:R-:W5:Y:S02]  /*6910*/  SYNCS.PHASECHK.TRANS64.TRYWAIT P0, [R3+URZ+0x70], R0 ;  /* 0x00007000030075a7 */ /* 0x000f64000800017f */
[----:B-----5:R-:W-:Y:S05]  /*6920*/  @!P0 BRA `(.L_x_144) ;  /* 0x00000014002c8947 */ /* 0x020fea0003800000 */
.L_x_176:
[----:B------:R-:W-:Y:S05]  /*6930*/  @!P1 BRA `(.L_x_145) ;  /* 0x0000000000049947 */ /* 0x000fea0003800000 */
[----:B------:R-:W-:Y:S01]  /*6940*/  BPT.TRAP 0x1 ;  /* 0x000000040000795c */ /* 0x000fe20000300000 */
.L_x_145:
[----:B------:R-:W-:-:S07]  /*6950*/  SHF.L.U32 R8, R8, 0x1f, RZ ;  /* 0x0000001f08087819 */ /* 0x000fce00000006ff */
.L_x_146:
[----:B------:R1:W1:Y:S02]  /*6960*/  SYNCS.PHASECHK.TRANS64.TRYWAIT P0, [R3+URZ+0x78], R8 ;  /* 0x00007808030075a7 */ /* 0x000264000800017f */
[----:B-1----:R-:W-:Y:S05]  /*6970*/  @!P0 NANOSLEEP.SYNCS 0x989680 ;  /* 0x009896800000895d */ /* 0x002fea0003900000 */
[----:B------:R-:W1:Y:S02]  /*6980*/  @!P0 SYNCS.PHASECHK.TRANS64 P0, [R3+URZ+0x78], R8 ;  /* 0x00007808030085a7 */ /* 0x000e64000800007f */
[----:B-1----:R-:W-:Y:S05]  /*6990*/  @P0 BRA `(.L_x_10) ;  /* 0x0000000c00e80947 */ /* 0x002fea0003800000 */
[----:B------:R-:W-:Y:S05]  /*69a0*/  BRA `(.L_x_146) ;  /* 0xfffffffc00ec7947 */ /* 0x000fea000383ffff */
.L_x_101:
[----:B------:R-:W-:Y:S01]  /*69b0*/  LOP3.LUT P0, RZ, R10, 0xff, RZ, 0xc0, !PT ;  /* 0x000000ff0aff7812 */ /* 0x000fe2000780c0ff */
[----:B------:R-:W-:Y:S02]  /*69c0*/  IMAD.MOV.U32 R3, RZ, RZ, 0x1 ;  /* 0x00000001ff037424 */ /* 0x000fe400078e00ff */
[----:B------:R-:W-:-:S10]  /*69d0*/  IMAD.MOV.U32 R0, RZ, RZ, RZ ;  /* 0x000000ffff007224 */ /* 0x000fd400078e00ff */
[----:B------:R-:W-:Y:S05]  /*69e0*/  @!P0 BRA `(.L_x_147) ;  /* 0x0000000c00208947 */ /* 0x000fea0003800000 */
[----:B------:R-:W1:Y:S01]  /*69f0*/  LDC R0, c[0x0][0x28c] ;  /* 0x0000a300ff007b82 */ /* 0x000e620000000800 */
[C---:B------:R-:W-:Y:S01]  /*6a00*/  LOP3.LUT P2, RZ, R18.reuse, 0x7f, RZ, 0xc0, !PT ;  /* 0x0000007f12ff7812 */ /* 0x040fe2000784c0ff */
[----:B------:R-:W-:Y:S01]  /*6a10*/  ULDC UR5, c[0x0][0x900] ;  /* 0x0002400000057ab9 */ /* 0x000fe20000000800 */
[----:B------:R-:W-:Y:S01]  /*6a20*/  LOP3.LUT P0, RZ, R18, 0x1f, RZ, 0xc0, !PT ;  /* 0x0000001f12ff7812 */ /* 0x000fe2000780c0ff */
[----:B------:R-:W-:Y:S01]  /*6a30*/  UMOV UR6, 0xffffffff ;  /* 0xffffffff00067882 */ /* 0x000fe20000000000 */
[----:B------:R-:W-:Y:S01]  /*6a40*/  BSSY B0, `(.L_x_147) ;  /* 0x00000c2000007945 */ /* 0x000fe20003800000 */
[----:B------:R-:W-:Y:S01]  /*6a50*/  USHF.L.U32 UR6, UR6, UR5, URZ ;  /* 0x0000000506067299 */ /* 0x000fe2000800063f */
[----:B------:R-:W-:Y:S01]  /*6a60*/  IMAD.MOV.U32 R10, RZ, RZ, 0x1 ;  /* 0x00000001ff0a7424 */ /* 0x000fe200078e00ff */
[----:B------:R-:W-:Y:S01]  /*6a70*/  LOP3.LUT R18, R22, 0x2, RZ, 0xfc, !PT ;  /* 0x0000000216127812 */ /* 0x000fe200078efcff */
[----:B------:R-:W-:Y:S01]  /*6a80*/  ULDC UR4, c[0x0][0x8a8] ;  /* 0x00022a0000047ab9 */ /* 0x000fe20000000800 */
[----:B------:R-:W-:Y:S01]  /*6a90*/  PLOP3.LUT P0, PT, P0, P2, PT, 0x8a, 0x0 ;  /* 0x000000000000781c */ /* 0x000fe20000705172 */
[----:B------:R-:W-:Y:S01]  /*6aa0*/  UMOV UR7, 0x1 ;  /* 0x0000000100077882 */ /* 0x000fe20000000000 */
[----:B------:R-:W-:-:S02]  /*6ab0*/  UIADD3 UR15, UR4, -0x1, URZ ;  /* 0xffffffff040f7890 */ /* 0x000fc4000fffe03f */
[----:B------:R-:W-:Y:S02]  /*6ac0*/  USHF.L.U32 UR17, UR7, UR5, URZ ;  /* 0x0000000507117299 */ /* 0x000fe4000800063f */
[----:B------:R-:W-:Y:S01]  /*6ad0*/  ULOP3.LUT UR16, URZ, UR6, URZ, 0x33, !UPT ;  /* 0x000000063f107292 */ /* 0x000fe2000f8e333f */
[----:B------:R-:W-:Y:S01]  /*6ae0*/  ULDC.64 UR20, c[0x0][0x198] ;  /* 0x0000660000147ab9 */ /* 0x000fe20000000a00 */
[----:B-1----:R-:W-:-:S05]  /*6af0*/  VIADD R0, R0, 0x3f ;  /* 0x0000003f00007836 */ /* 0x002fca0000000000 */
[----:B------:R-:W-:-:S04]  /*6b00*/  SHF.R.S32.HI R3, RZ, 0x1f, R0 ;  /* 0x0000001fff037819 */ /* 0x000fc80000011400 */
[----:B------:R-:W-:Y:S01]  /*6b10*/  LEA.HI R3, R3, R0, RZ, 0x6 ;  /* 0x0000000003037211 */ /* 0x000fe200078f30ff */
[----:B------:R-:W-:-:S03]  /*6b20*/  IMAD.MOV.U32 R0, RZ, RZ, RZ ;  /* 0x000000ffff007224 */ /* 0x000fc600078e00ff */
[----:B------:R-:W-:Y:S01]  /*6b30*/  SHF.R.S32.HI R11, RZ, 0x6, R3 ;  /* 0x00000006ff0b7819 */ /* 0x000fe20000011403 */
[----:B------:R-:W-:-:S04]  /*6b40*/  IMAD.MOV.U32 R3, RZ, RZ, 0x1 ;  /* 0x00000001ff037424 */ /* 0x000fc800078e00ff */
[----:B------:R-:W-:-:S07]  /*6b50*/  VIADD R12, R11, 0x1 ;  /* 0x000000010b0c7836 */ /* 0x000fce0000000000 */
.L_x_159:
[----:B------:R-:W-:-:S03]  /*6b60*/  UMOV UR4, 0xffffffff ;  /* 0xffffffff00047882 */ /* 0x000fc60000000000 */
[----:B------:R-:W-:Y:S05]  /*6b70*/  BRA.DIV UR4, `(.L_x_148) ;  /* 0x0000001204ac7947 */ /* 0x000fea000b800000 */
[----:B------:R-:W-:-:S13]  /*6b80*/  ELECT P6, URZ, PT ;  /* 0x00000000003f782f */ /* 0x000fda00038c0000 */
.L_x_179:
[----:B------:R-:W1:Y:S01]  /*6b90*/  LDC R4, c[0x0][0x28c] ;  /* 0x0000a300ff047b82 */ /* 0x000e620000000800 */
[----:B------:R-:W-:Y:S01]  /*6ba0*/  BSSY B1, `(.L_x_149) ;  /* 0x0000037000017945 */ /* 0x000fe20003800000 */
[----:B-1----:R-:W-:-:S13]  /*6bb0*/  ISETP.LT.OR P6, PT, R4, 0x1, !P6 ;  /* 0x000000010400780c */ /* 0x002fda00077c1670 */
[----:B------:R-:W-:Y:S05]  /*6bc0*/  @P6 BRA `(.L_x_150) ;  /* 0x0000000000d06947 */ /* 0x000fea0003800000 */
[----:B------:R-:W-:Y:S02]  /*6bd0*/  IMAD.SHL.U32 R14, R7, 0x40, RZ ;  /* 0x00000040070e7824 */ /* 0x000fe400078e00ff */
[----:B------:R-:W-:Y:S02]  /*6be0*/  IMAD.SHL.U32 R13, R13, 0x100, RZ ;  /* 0x000001000d0d7824 */ /* 0x000fe400078e00ff */
[----:B------:R-:W-:Y:S02]  /*6bf0*/  IMAD.MOV.U32 R19, RZ, RZ, RZ ;  /* 0x000000ffff137224 */ /* 0x000fe400078e00ff */
[----:B------:R-:W-:Y:S02]  /*6c00*/  IMAD.MOV.U32 R4, RZ, RZ, R12 ;  /* 0x000000ffff047224 */ /* 0x000fe400078e000c */
[----:B------:R-:W-:Y:S02]  /*6c10*/  IMAD.MOV.U32 R5, RZ, RZ, R3 ;  /* 0x000000ffff057224 */ /* 0x000fe400078e0003 */
[----:B------:R-:W-:-:S07]  /*6c20*/  IMAD.MOV.U32 R7, RZ, RZ, R0 ;  /* 0x000000ffff077224 */ /* 0x000fce00078e0000 */
.L_x_154:
[----:B------:R-:W1:Y:S01]  /*6c30*/  S2R R9, SR_CgaCtaId ;  /* 0x0000000000097919 */ /* 0x000e620000008800 */
[----:B------:R-:W-:-:S04]  /*6c40*/  MOV R8, 0x400 ;  /* 0x0000040000087802 */ /* 0x000fc80000000f00 */
[----:B-1----:R-:W-:Y:S02]  /*6c50*/  LEA R20, R9, R8, 0x18 ;  /* 0x0000000809147211 */ /* 0x002fe400078ec0ff */
[----:B------:R-:W-:Y:S01]  /*6c60*/  SHF.L.U32 R8, R5, 0x1f, RZ ;  /* 0x0000001f05087819 */ /* 0x000fe200000006ff */
[----:B------:R-:W1:Y:S02]  /*6c70*/  @!P2 LDC R9, c[0x0][0x500] ;  /* 0x00014000ff09ab82 */ /* 0x000e640000000800 */
[----:B------:R-:W-:-:S04]  /*6c80*/  IMAD R15, R7, 0x8, R20 ;  /* 0x00000008070f7824 */ /* 0x000fc800078e0214 */
[----:B------:R-:W2:Y:S02]  /*6c90*/  SYNCS.PHASECHK.TRANS64.TRYWAIT P1, [R15+URZ+0x20], R8 ;  /* 0x000020080f0075a7 */ /* 0x000ea4000802017f */
[----:B--2---:R-:W-:Y:S05]  /*6ca0*/  @!P1 BRA `(.L_x_151) ;  /* 0x0000001000809947 */ /* 0x004fea0003800000 */
.L_x_180:
[----:B--2---:R-:W-:Y:S01]  /*6cb0*/  PRMT R8, R18, 0x9910, RZ ;  /* 0x0000991012087816 */ /* 0x004fe200000000ff */
[----:B-1----:R1:W-:Y:S03]  /*6cc0*/  @!P2 SYNCS.ARRIVE.TRANS64 RZ, [R15+URZ], R9 ;  /* 0x000000090fffa9a7 */ /* 0x0023e6000800003f */
[----:B------:R-:W-:-:S13]  /*6cd0*/  ISETP.NE.AND P1, PT, R8, 0x2, PT ;  /* 0x000000020800780c */ /* 0x000fda0003f25270 */
[----:B-1----:R-:W-:Y:S05]  /*6ce0*/  @P1 BRA `(.L_x_152) ;  /* 0x0000000000041947 */ /* 0x002fea0003800000 */
[----:B------:R-:W-:Y:S01]  /*6cf0*/  BPT.TRAP 0x1 ;  /* 0x000000040000795c */ /* 0x000fe20000300000 */
.L_x_152:
[----:B------:R-:W-:Y:S05]  /*6d00*/  @P0 BRA `(.L_x_153) ;  /* 0x0000000000040947 */ /* 0x000fea0003800000 */
[----:B------:R-:W-:Y:S01]  /*6d10*/  BPT.TRAP 0x1 ;  /* 0x000000040000795c */ /* 0x000fe20000300000 */
.L_x_153:
[--C-:B------:R-:W-:Y:S01]  /*6d20*/  IMAD R8, R7, 0x8000, R20.reuse ;  /* 0x0000800007087824 */ /* 0x100fe200078e0214 */
[----:B------:R-:W-:Y:S01]  /*6d30*/  R2UR UR9, R15 ;  /* 0x000000000f0972ca */ /* 0x000fe200000e0000 */
[C---:B------:R-:W-:Y:S01]  /*6d40*/  IMAD R20, R7.reuse, 0x2000, R20 ;  /* 0x0000200007147824 */ /* 0x040fe200078e0214 */
[----:B------:R-:W-:Y:S01]  /*6d50*/  UIADD3 UR4, UP0, UR20, 0xf0, URZ ;  /* 0x000000f014047890 */ /* 0x000fe2000ff1e03f */
[----:B------:R-:W-:Y:S01]  /*6d60*/  VIADD R4, R4, 0xffffffff ;  /* 0xffffffff04047836 */ /* 0x000fe20000000000 */
[----:B------:R-:W-:Y:S01]  /*6d70*/  R2UR UR5, R8 ;  /* 0x00000000080572ca */ /* 0x000fe200000e0000 */
[----:B------:R-:W-:Y:S01]  /*6d80*/  UIADD3 UR22, UP1, UR20, 0x1f0, URZ ;  /* 0x000001f014167890 */ /* 0x000fe2000ff3e03f */
[----:B------:R-:W-:Y:S01]  /*6d90*/  R2UR UR8, R20 ;  /* 0x00000000140872ca */ /* 0x000fe200000e0000 */
[----:B------:R-:W-:Y:S01]  /*6da0*/  VIADD R7, R7, 0x1 ;  /* 0x0000000107077836 */ /* 0x000fe20000000000 */
[----:B------:R-:W-:Y:S01]  /*6db0*/  R2UR UR11, R13 ;  /* 0x000000000d0b72ca */ /* 0x000fe200000e0000 */
[----:B------:R-:W-:Y:S01]  /*6dc0*/  UIADD3.X UR23, URZ, UR21, URZ, UP1, !UPT ;  /* 0x000000153f177290 */ /* 0x000fe20008ffe43f */
[C---:B------:R-:W-:Y:S01]  /*6dd0*/  R2UR UR10, R19.reuse ;  /* 0x00000000130a72ca */ /* 0x040fe200000e0000 */
[----:B------:R-:W-:Y:S01]  /*6de0*/  UMOV UR6, 0x0 ;  /* 0x0000000000067882 */ /* 0x000fe20000000000 */
[----:B------:R-:W-:Y:S01]  /*6df0*/  R2UR UR12, R6 ;  /* 0x00000000060c72ca */ /* 0x000fe200000e0000 */
[----:B------:R-:W-:Y:S01]  /*6e00*/  UMOV UR7, 0x10000000 ;  /* 0x1000000000077882 */ /* 0x000fe20000000000 */
[----:B------:R-:W-:Y:S01]  /*6e10*/  R2UR UR18, R14 ;  /* 0x000000000e1272ca */ /* 0x000fe200000e0000 */
[----:B------:R-:W-:Y:S01]  /*6e20*/  VIADD R19, R19, 0x40 ;  /* 0x0000004013137836 */ /* 0x000fe20000000000 */
[----:B------:R-:W-:Y:S01]  /*6e30*/  ISETP.GT.AND P3, PT, R4, 0x1, PT ;  /* 0x000000010400780c */ /* 0x000fe20003f64270 */
[----:B------:R-:W-:Y:S01]  /*6e40*/  UIADD3 UR13, UR5, 0x8400, URZ ;  /* 0x00008400050d7890 */ /* 0x000fe2000fffe03f */
[----:B------:R-:W-:Y:S01]  /*6e50*/  ISETP.NE.AND P1, PT, R7, 0x4, PT ;  /* 0x000000040700780c */ /* 0x000fe20003f25270 */
[----:B------:R-:W-:-:S02]  /*6e60*/  UIADD3.X UR5, URZ, UR21, URZ, UP0, !UPT ;  /* 0x000000153f057290 */ /* 0x000fc400087fe43f */
[----:B------:R-:W-:Y:S01]  /*6e70*/  UIADD3 UR14, UR8, 0x28400, URZ ;  /* 0x00028400080e7890 */ /* 0x000fe2000fffe03f */
[----:B------:R-:W-:Y:S02]  /*6e80*/  SEL R8, RZ, 0x1, P1 ;  /* 0x00000001ff087807 */ /* 0x000fe40000800000 */
[----:B------:R-:W-:Y:S01]  /*6e90*/  UMOV UR8, UR13 ;  /* 0x0000000d00087c82 */ /* 0x000fe20008000000 */
[----:B------:R-:W-:Y:S02]  /*6ea0*/  SEL R7, R7, RZ, P1 ;  /* 0x000000ff07077207 */ /* 0x000fe40000800000 */
[----:B------:R-:W-:Y:S01]  /*6eb0*/  LOP3.LUT R5, R5, R8, RZ, 0x3c, !PT ;  /* 0x0000000805057212 */ /* 0x000fe200078e3cff */
[----:B------:R1:W-:Y:S02]  /*6ec0*/  UTMALDG.3D [UR8], [UR4], desc[UR6] ;  /* 0x00000608040075b4 */ /* 0x0003e40008011000 */
[----:B-1----:R-:W-:Y:S01]  /*6ed0*/  UMOV UR8, UR14 ;  /* 0x0000000e00087c82 */ /* 0x002fe20008000000 */
[----:B------:R-:W-:-:S02]  /*6ee0*/  UMOV UR11, UR18 ;  /* 0x00000012000b7c82 */ /* 0x000fc40008000000 */
[----:B------:R1:W-:Y:S02]  /*6ef0*/  UTMALDG.3D [UR8], [UR22], desc[UR6] ;  /* 0x00000608160075b4 */ /* 0x0003e40008011000 */
[----:B-1----:R-:W-:Y:S05]  /*6f00*/  @P3 BRA `(.L_x_154) ;  /* 0xfffffffc00483947 */ /* 0x002fea000383ffff */
.L_x_150:
[----:B------:R-:W-:Y:S05]  /*6f10*/  BSYNC B1 ;  /* 0x0000000000017941 */ /* 0x000fea0003800000 */
.L_x_149:
[----:B------:R-:W-:Y:S01]  /*6f20*/  LOP3.LUT P3, RZ, R10, 0xff, RZ, 0xc0, !PT ;  /* 0x000000ff0aff7812 */ /* 0x000fe2000786c0ff */
[----:B------:R-:W-:Y:S01]  /*6f30*/  IMAD.IADD R0, R11, 0x1, R0 ;  /* 0x000000010b007824 */ /* 0x000fe200078e0200 */
[----:B------:R-:W-:Y:S01]  /*6f40*/  IADD3 R16, P4, R16, UR38, RZ ;  /* 0x0000002610107c10 */ /* 0x000fe2000ff9e0ff */
[----:B------:R-:W-:Y:S01]  /*6f50*/  ULDC.64 UR4, c[0x0][0x8f8] ;  /* 0x00023e0000047ab9 */ /* 0x000fe20000000a00 */
[----:B------:R-:W-:Y:S01]  /*6f60*/  BSSY B1, `(.L_x_155) ;  /* 0x000006d000017945 */ /* 0x000fe20003800000 */
[----:B------:R-:W-:Y:S01]  /*6f70*/  IMAD.MOV.U32 R13, RZ, RZ, -0x1 ;  /* 0xffffffffff0d7424 */ /* 0x000fe200078e00ff */
[----:B------:R-:W-:Y:S01]  /*6f80*/  SHF.R.U32.HI R4, RZ, 0x2, R0 ;  /* 0x00000002ff047819 */ /* 0x000fe20000011600 */
[----:B------:R-:W-:Y:S01]  /*6f90*/  IMAD.MOV.U32 R7, RZ, RZ, -0x1 ;  /* 0xffffffffff077424 */ /* 0x000fe200078e00ff */
[----:B------:R-:W-:Y:S02]  /*6fa0*/  ISETP.GT.U32.AND P1, PT, R0, 0x3, PT ;  /* 0x000000030000780c */ /* 0x000fe40003f24070 */
[----:B------:R-:W-:-:S02]  /*6fb0*/  LOP3.LUT R4, R4, 0x1, RZ, 0xc0, !PT ;  /* 0x0000000104047812 */ /* 0x000fc400078ec0ff */
[----:B------:R-:W-:Y:S01]  /*6fc0*/  ISETP.LT.U32.AND P1, PT, R11, 0x4, P1 ;  /* 0x000000040b00780c */ /* 0x000fe20000f21070 */
[----:B------:R-:W1:Y:S01]  /*6fd0*/  @P3 S2R R6, SR_CgaCtaId ;  /* 0x0000000000063919 */ /* 0x000e620000008800 */
[----:B------:R-:W-:Y:S02]  /*6fe0*/  @P3 MOV R5, 0x400 ;  /* 0x0000040000053802 */ /* 0x000fe40000000f00 */
[----:B------:R-:W-:Y:S02]  /*6ff0*/  IADD3.X R17, R17, UR37, RZ, P4, !PT ;  /* 0x0000002511117c10 */ /* 0x000fe4000a7fe4ff */
[----:B------:R-:W-:Y:S02]  /*7000*/  ISETP.GE.U32.AND P4, PT, R16, UR4, PT ;  /* 0x0000000410007c0c */ /* 0x000fe4000bf86070 */
[----:B------:R-:W-:Y:S02]  /*7010*/  LOP3.LUT R0, R0, 0x3, RZ, 0xc0, !PT ;  /* 0x0000000300007812 */ /* 0x000fe400078ec0ff */
[----:B------:R-:W-:-:S02]  /*7020*/  PRMT R10, RZ, 0x7610, R10 ;  /* 0x00007610ff0a7816 */ /* 0x000fc4000000000a */
[----:B-1----:R-:W-:Y:S01]  /*7030*/  @P3 LEA R5, R6, R5, 0x18 ;  /* 0x0000000506053211 */ /* 0x002fe200078ec0ff */
[----:B------:R-:W-:-:S03]  /*7040*/  IMAD.MOV.U32 R6, RZ, RZ, -0x1 ;  /* 0xffffffffff067424 */ /* 0x000fc600078e00ff */
[----:B------:R1:W-:Y:S01]  /*7050*/  @P3 SYNCS.ARRIVE.TRANS64.A1T0 RZ, [R5+URZ+0x88], RZ ;  /* 0x000088ff05ff39a7 */ /* 0x0003e2000810003f */
[----:B------:R-:W-:Y:S02]  /*7060*/  ISETP.NE.U32.AND P3, PT, R4, 0x1, PT ;  /* 0x000000010400780c */ /* 0x000fe40003f65070 */
[----:B------:R-:W-:Y:S02]  /*7070*/  SEL R4, RZ, 0x1, !P1 ;  /* 0x00000001ff047807 */ /* 0x000fe40004800000 */
[----:B------:R-:W-:Y:S02]  /*7080*/  ISETP.GE.U32.AND.EX P1, PT, R17, UR5, PT, P4 ;  /* 0x0000000511007c0c */ /* 0x000fe4000bf26140 */
[----:B------:R-:W-:-:S04]  /*7090*/  ISETP.GT.U32.AND P3, PT, R11, 0x3, !P3 ;  /* 0x000000030b00780c */ /* 0x000fc80005f64070 */
[----:B-1----:R-:W-:-:S04]  /*70a0*/  SEL R5, RZ, 0x1, !P3 ;  /* 0x00000001ff057807 */ /* 0x002fc80005800000 */
[--C-:B------:R-:W-:Y:S02]  /*70b0*/  LOP3.LUT R3, R5, R3, R4.reuse, 0x96, !PT ;  /* 0x0000000305037212 */ /* 0x100fe400078e9604 */
[----:B------:R-:W-:Y:S01]  /*70c0*/  PRMT R4, RZ, 0x7610, R4 ;  /* 0x00007610ff047816 */ /* 0x000fe20000000004 */
[----:B------:R-:W-:Y:S06]  /*70d0*/  @P1 BRA `(.L_x_156) ;  /* 0x0000000400541947 */ /* 0x000fec0003800000 */
[----:B------:R-:W-:Y:S01]  /*70e0*/  ULDC.64 UR4, c[0x0][0x8d0] ;  /* 0x0002340000047ab9 */ /* 0x000fe20000000a00 */
[----:B------:R-:W1:Y:S01]  /*70f0*/  S2R R14, SR_CTAID.X ;  /* 0x00000000000e7919 */ /* 0x000e620000002500 */
[----:B------:R-:W-:Y:S01]  /*7100*/  ISETP.NE.U32.AND P1, PT, RZ, UR4, PT ;  /* 0x00000004ff007c0c */ /* 0x000fe2000bf25070 */
[----:B------:R-:W-:Y:S01]  /*7110*/  ULDC UR7, c[0x0][0x8d8] ;  /* 0x0002360000077ab9 */ /* 0x000fe20000000800 */
[----:B------:R-:W-:Y:S01]  /*7120*/  IMAD.MOV.U32 R4, RZ, RZ, R16 ;  /* 0x000000ffff047224 */ /* 0x000fe200078e0010 */
[----:B------:R-:W2:Y:S01]  /*7130*/  S2R R13, SR_CTAID.Y ;  /* 0x00000000000d7919 */ /* 0x000ea20000002600 */
[----:B------:R-:W-:Y:S01]  /*7140*/  ISETP.NE.AND.EX P1, PT, RZ, UR5, PT, P1 ;  /* 0x00000005ff007c0c */ /* 0x000fe2000bf25310 */
[----:B------:R-:W-:-:S12]  /*7150*/  IMAD.MOV.U32 R5, RZ, RZ, R17 ;  /* 0x000000ffff057224 */ /* 0x000fd800078e0011 */
[----:B------:R-:W-:Y:S05]  /*7160*/  @!P1 BRA `(.L_x_157) ;  /* 0x0000000000289947 */ /* 0x000fea0003800000 */
[----:B------:R-:W-:Y:S02]  /*7170*/  ULDC UR6, c[0x0][0x8dc] ;  /* 0x0002370000067ab9 */ /* 0x000fe40000000800 */
[----:B------:R-:W-:-:S05]  /*7180*/  IADD3 R9, P1, R16, UR6, RZ ;  /* 0x0000000610097c10 */ /* 0x000fca000ff3e0ff */
[----:B------:R-:W-:-:S04]  /*7190*/  IMAD.X R15, RZ, RZ, R17, P1 ;  /* 0x000000ffff0f7224 */ /* 0x000fc800008e0611 */
[----:B------:R-:W-:-:S04]  /*71a0*/  IMAD.WIDE.U32 R6, R15, UR4, RZ ;  /* 0x000000040f067c25 */ /* 0x000fc8000f8e00ff */
[----:B------:R-:W-:-:S04]  /*71b0*/  IMAD.WIDE.U32 R6, P1, R9, UR5, R6 ;  /* 0x0000000509067c25 */ /* 0x000fc8000f820006 */
[----:B------:R-:W-:-:S04]  /*71c0*/  IMAD.WIDE.U32 R8, R9, UR4, RZ ;  /* 0x0000000409087c25 */ /* 0x000fc8000f8e00ff */
[----:B------:R-:W-:Y:S01]  /*71d0*/  IMAD.X R5, RZ, RZ, RZ, P1 ;  /* 0x000000ffff057224 */ /* 0x000fe200008e06ff */
[----:B------:R-:W-:Y:S01]  /*71e0*/  IADD3 RZ, P1, R9, R6, RZ ;  /* 0x0000000609ff7210 */ /* 0x000fe20007f3e0ff */
[----:B------:R-:W-:-:S04]  /*71f0*/  IMAD.MOV.U32 R4, RZ, RZ, R7 ;  /* 0x000000ffff047224 */ /* 0x000fc800078e0007 */
[----:B------:R-:W-:-:S08]  /*7200*/  IMAD.WIDE.U32.X R4, R15, UR5, R4, P1 ;  /* 0x000000050f047c25 */ /* 0x000fd000088e0404 */
.L_x_157:
[--C-:B------:R-:W-:Y:S01]  /*7210*/  SHF.R.U64 R8, R4, UR7, R5.reuse ;  /* 0x0000000704087c19 */ /* 0x100fe20008001205 */
[----:B------:R-:W-:Y:S01]  /*7220*/  ULDC.64 UR4, c[0x0][0x8c8] ;  /* 0x0002320000047ab9 */ /* 0x000fe20000000a00 */
[----:B------:R-:W-:Y:S01]  /*7230*/  SHF.R.U32.HI R4, RZ, UR7, R5 ;  /* 0x00000007ff047c19 */ /* 0x000fe20008011605 */
[----:B------:R-:W3:Y:S01]  /*7240*/  LDC R25, c[0x0][0x144] ;  /* 0x00005100ff197b82 */ /* 0x000ee20000000800 */
[----:B------:R-:W-:Y:S01]  /*7250*/  IADD3 R7, P1, RZ, -R8, RZ ;  /* 0x80000008ff077210 */ /* 0x000fe20007f3e0ff */
[----:B------:R-:W-:Y:S01]  /*7260*/  ULDC.64 UR8, c[0x0][0x8e8] ;  /* 0x00023a0000087ab9 */ /* 0x000fe20000000a00 */
[----:B-1----:R-:W-:Y:S01]  /*7270*/  I2FP.F32.U32 R9, R14 ;  /* 0x0000000e00097245 */ /* 0x002fe20000201000 */
[----:B------:R-:W-:Y:S02]  /*7280*/  ULDC UR6, c[0x0][0x8b0] ;  /* 0x00022c0000067ab9 */ /* 0x000fe40000000800 */
[----:B------:R-:W-:Y:S01]  /*7290*/  IMAD.X R4, RZ, RZ, ~R4, P1 ;  /* 0x000000ffff047224 */ /* 0x000fe200008e0e04 */
[----:B------:R-:W-:Y:S01]  /*72a0*/  ISETP.NE.U32.AND P1, PT, RZ, UR8, PT ;  /* 0x00000008ff007c0c */ /* 0x000fe2000bf25070 */
[----:B------:R-:W1:Y:S02]  /*72b0*/  LDC R20, c[0x0][0x148] ;  /* 0x00005200ff147b82 */ /* 0x000e640000000800 */
[----:B------:R-:W-:Y:S01]  /*72c0*/  IMAD R6, R4, UR4, RZ ;  /* 0x0000000404067c24 */ /* 0x000fe2000f8e02ff */
[----:B------:R-:W-:Y:S01]  /*72d0*/  ISETP.NE.AND.EX P1, PT, RZ, UR9, PT, P1 ;  /* 0x00000009ff007c0c */ /* 0x000fe2000bf25310 */
[----:B------:R-:W-:Y:S01]  /*72e0*/  IMAD.WIDE.U32 R4, R7, UR4, R16 ;  /* 0x0000000407047c25 */ /* 0x000fe2000f8e0010 */
[----:B------:R-:W-:-:S03]  /*72f0*/  ULDC UR4, c[0x0][0x150] ;  /* 0x0000540000047ab9 */ /* 0x000fc60000000800 */
[----:B------:R-:W-:Y:S02]  /*7300*/  IMAD R7, R7, UR5, R6 ;  /* 0x0000000507077c24 */ /* 0x000fe4000f8e0206 */
[----:B------:R-:W-:Y:S01]  /*7310*/  FMUL R6, R9, UR4 ;  /* 0x0000000409067c20 */ /* 0x000fe20008400000 */
[----:B------:R-:W-:Y:S01]  /*7320*/  ULDC UR4, c[0x0][0x8c0] ;  /* 0x0002300000047ab9 */ /* 0x000fe20000000800 */
[----:B------:R-:W-:Y:S01]  /*7330*/  ULDC UR5, c[0x0][0x154] ;  /* 0x0000550000057ab9 */ /* 0x000fe20000000800 */
[----:B------:R-:W-:-:S03]  /*7340*/  IMAD.IADD R5, R5, 0x1, R7 ;  /* 0x0000000105057824 */ /* 0x000fc600078e0207 */
[----:B------:R-:W4:Y:S02]  /*7350*/  F2I.U32.TRUNC.NTZ R6, R6 ;  /* 0x0000000600067305 */ /* 0x000f24000020f000 */
[----:B------:R-:W-:Y:S02]  /*7360*/  SHF.R.U64 R9, R4, UR4, R5 ;  /* 0x0000000404097c19 */ /* 0x000fe40008001205 */
[----:B--2---:R-:W-:-:S05]  /*7370*/  I2FP.F32.U32 R4, R13 ;  /* 0x0000000d00047245 */ /* 0x004fca0000201000 */
[----:B------:R-:W-:Y:S01]  /*7380*/  FMUL R21, R4, UR5 ;  /* 0x0000000504157c20 */ /* 0x000fe20008400000 */
[----:B------:R-:W-:Y:S01]  /*7390*/  SHF.R.U32.HI R4, RZ, UR4, R5 ;  /* 0x00000004ff047c19 */ /* 0x000fe20008011605 */
[----:B------:R-:W-:-:S03]  /*73a0*/  ULDC UR4, c[0x0][0x900] ;  /* 0x0002400000047ab9 */ /* 0x000fc60000000800 */
[--C-:B------:R-:W-:Y:S01]  /*73b0*/  SHF.R.U64 R19, R9, UR6, R4.reuse ;  /* 0x0000000609137c19 */ /* 0x100fe20008001204 */
[----:B------:R-:W2:Y:S01]  /*73c0*/  F2I.U32.TRUNC.NTZ R21, R21 ;  /* 0x0000001500157305 */ /* 0x000ea2000020f000 */
[----:B------:R-:W-:Y:S01]  /*73d0*/  SHF.R.U32.HI R4, RZ, UR6, R4 ;  /* 0x00000006ff047c19 */ /* 0x000fe20008011604 */
[----:B----4-:R-:W-:-:S03]  /*73e0*/  IMAD.MOV R6, RZ, RZ, -R6 ;  /* 0x000000ffff067224 */ /* 0x010fc600078e0a06 */
[----:B------:R-:W-:Y:S01]  /*73f0*/  SHF.R.U64 R15, R19, UR4, R4 ;  /* 0x00000004130f7c19 */ /* 0x000fe20008001204 */
[----:B---3--:R-:W-:Y:S01]  /*7400*/  IMAD R14, R25, R6, R14 ;  /* 0x00000006190e7224 */ /* 0x008fe200078e020e */
[----:B------:R-:W-:-:S03]  /*7410*/  SHF.R.U32.HI R23, RZ, UR4, R4 ;  /* 0x00000004ff177c19 */ /* 0x000fc60008011604 */
[----:B------:R-:W-:Y:S02]  /*7420*/  IMAD.MOV.U32 R4, RZ, RZ, R15 ;  /* 0x000000ffff047224 */ /* 0x000fe400078e000f */
[----:B------:R-:W-:Y:S01]  /*7430*/  IMAD.MOV.U32 R5, RZ, RZ, R23 ;  /* 0x000000ffff057224 */ /* 0x000fe200078e0017 */
[----:B--2---:R-:W-:Y:S06]  /*7440*/  @!P1 BRA `(.L_x_158) ;  /* 0x0000000000289947 */ /* 0x004fec0003800000 */
[----:B------:R-:W-:Y:S02]  /*7450*/  ULDC UR4, c[0x0][0x8f4] ;  /* 0x00023d0000047ab9 */ /* 0x000fe40000000800 */
[----:B------:R-:W-:-:S05]  /*7460*/  IADD3 R5, P1, R15, UR4, RZ ;  /* 0x000000040f057c10 */ /* 0x000fca000ff3e0ff */
[----:B------:R-:W-:-:S04]  /*7470*/  IMAD.X R23, RZ, RZ, R23, P1 ;  /* 0x000000ffff177224 */ /* 0x000fc800008e0617 */
[----:B------:R-:W-:-:S04]  /*7480*/  IMAD.WIDE.U32 R6, R23, UR8, RZ ;  /* 0x0000000817067c25 */ /* 0x000fc8000f8e00ff */
[----:B------:R-:W-:-:S04]  /*7490*/  IMAD.WIDE.U32 R6, P1, R5, UR9, R6 ;  /* 0x0000000905067c25 */ /* 0x000fc8000f820006 */
[----:B------:R-:W-:-:S04]  /*74a0*/  IMAD.WIDE.U32 R4, R5, UR8, RZ ;  /* 0x0000000805047c25 */ /* 0x000fc8000f8e00ff */
[----:B------:R-:W-:Y:S01]  /*74b0*/  IMAD.MOV.U32 R4, RZ, RZ, R7 ;  /* 0x000000ffff047224 */ /* 0x000fe200078e0007 */
[----:B------:R-:W-:Y:S01]  /*74c0*/  IADD3 RZ, P3, R5, R6, RZ ;  /* 0x0000000605ff7210 */ /* 0x000fe20007f7e0ff */
[----:B------:R-:W-:-:S04]  /*74d0*/  IMAD.X R5, RZ, RZ, RZ, P1 ;  /* 0x000000ffff057224 */ /* 0x000fc800008e06ff */
[----:B------:R-:W-:-:S08]  /*74e0*/  IMAD.WIDE.U32.X R4, R23, UR9, R4, P3 ;  /* 0x0000000917047c25 */ /* 0x000fd000098e0404 */
.L_x_158:
[----:B------:R-:W-:Y:S01]  /*74f0*/  ISETP.NE.AND P1, PT, R2, 0x1, PT ;  /* 0x000000010200780c */ /* 0x000fe20003f25270 */
[----:B------:R-:W-:Y:S01]  /*7500*/  ULDC UR4, c[0x0][0x8f0] ;  /* 0x00023c0000047ab9 */ /* 0x000fe20000000800 */
[----:B------:R-:W-:Y:S01]  /*7510*/  LOP3.LUT R19, R19, UR16, RZ, 0xc0, !PT ;  /* 0x0000001013137c12 */ /* 0x000fe2000f8ec0ff */
[----:B------:R-:W-:Y:S01]  /*7520*/  IMAD.MOV R21, RZ, RZ, -R21 ;  /* 0x000000ffff157224 */ /* 0x000fe200078e0a15 */
[----:B------:R-:W-:Y:S01]  /*7530*/  SHF.R.U64 R4, R4, UR4, R5 ;  /* 0x0000000404047c19 */ /* 0x000fe20008001205 */
[----:B------:R-:W-:Y:S01]  /*7540*/  ULDC UR4, c[0x0][0x8e0] ;  /* 0x0002380000047ab9 */ /* 0x000fe20000000800 */
[----:B------:R-:W-:Y:S01]  /*7550*/  ULDC UR5, c[0x0][0x8b8] ;  /* 0x00022e0000057ab9 */ /* 0x000fe20000000800 */
[----:B------:R-:W-:Y:S02]  /*7560*/  IMAD.MOV.U32 R5, RZ, RZ, 0x1 ;  /* 0x00000001ff057424 */ /* 0x000fe400078e00ff */
[----:B------:R-:W-:Y:S02]  /*7570*/  IMAD.MOV R6, RZ, RZ, -R4 ;  /* 0x000000ffff067224 */ /* 0x000fe400078e0a04 */
[----:B------:R-:W-:Y:S01]  /*7580*/  IMAD R19, R4, UR17, R19 ;  /* 0x0000001104137c24 */ /* 0x000fe2000f8e0213 */
[----:B------:R-:W-:Y:S01]  /*7590*/  LOP3.LUT R4, R9, UR15, RZ, 0xc0, !PT ;  /* 0x0000000f09047c12 */ /* 0x000fe2000f8ec0ff */
[----:B-1----:R-:W-:-:S02]  /*75a0*/  @P1 IMAD R14, R20, R21, R13 ;  /* 0x00000015140e1224 */ /* 0x002fc400078e020d */
[----:B------:R-:W-:Y:S01]  /*75b0*/  IMAD R15, R6, UR4, R15 ;  /* 0x00000004060f7c24 */ /* 0x000fe2000f8e020f */
[----:B------:R-:W-:Y:S01]  /*75c0*/  ULDC UR4, c[0x0][0x8a8] ;  /* 0x00022a0000047ab9 */ /* 0x000fe20000000800 */
[----:B------:R-:W-:Y:S02]  /*75d0*/  IMAD R14, R19, UR5, R14 ;  /* 0x00000005130e7c24 */ /* 0x000fe4000f8e020e */
[--C-:B------:R-:W-:Y:S01]  /*75e0*/  IMAD R15, R15, UR4, R4.reuse ;  /* 0x000000040f0f7c24 */ /* 0x100fe2000f8e0204 */
[----:B------:R-:W-:Y:S01]  /*75f0*/  PRMT R4, R5, 0x7610, R4 ;  /* 0x0000761005047816 */ /* 0x000fe20000000004 */
[----:B------:R-:W-:-:S03]  /*7600*/  IMAD.MOV.U32 R6, RZ, RZ, R8 ;  /* 0x000000ffff067224 */ /* 0x000fc600078e0008 */
[----:B------:R-:W-:Y:S02]  /*7610*/  SEL R7, R15, R14, !P1 ;  /* 0x0000000e0f077207 */ /* 0x000fe40004800000 */
[----:B------:R-:W-:-:S07]  /*7620*/  SEL R13, R14, R15, !P1 ;  /* 0x0000000f0e0d7207 */ /* 0x000fce0004800000 */
.L_x_156:
[----:B------:R-:W-:Y:S05]  /*7630*/  BSYNC B1 ;  /* 0x0000000000017941 */ /* 0x000fea0003800000 */
.L_x_155:
[----:B------:R-:W-:-:S13]  /*7640*/  LOP3.LUT P1, RZ, R4, 0xff, RZ, 0xc0, !PT ;  /* 0x000000ff04ff7812 */ /* 0x000fda000782c0ff */
[----:B------:R-:W-:Y:S05]  /*7650*/  @P1 BRA `(.L_x_159) ;  /* 0xfffffff400401947 */ /* 0x000fea000383ffff */
[----:B------:R-:W-:Y:S05]  /*7660*/  BSYNC B0 ;  /* 0x0000000000007941 */ /* 0x000fea0003800000 */
.L_x_147:
[----:B------:R-:W-:-:S03]  /*7670*/  UMOV UR4, 0xffffffff ;  /* 0xffffffff00047882 */ /* 0x000fc60000000000 */
[----:B------:R-:W-:Y:S05]  /*7680*/  BRA.DIV UR4, `(.L_x_160) ;  /* 0x0000000a041c7947 */ /* 0x000fea000b800000 */
[----:B------:R-:W-:-:S13]  /*7690*/  ELECT P6, URZ, PT ;  /* 0x00000000003f782f */ /* 0x000fda00038c0000 */
.L_x_183:
[----:B------:R-:W-:Y:S05]  /*76a0*/  @!P6 BRA `(.L_x_10) ;  /* 0x0000000000a4e947 */ /* 0x000fea0003800000 */
[----:B------:R-:W-:-:S04]  /*76b0*/  LOP3.LUT R22, R22, 0x2, RZ, 0xfc, !PT ;  /* 0x0000000216167812 */ /* 0x000fc800078efcff */
[----:B------:R-:W-:-:S13]  /*76c0*/  ISETP.NE.AND P0, PT, R22, 0x3, PT ;  /* 0x000000031600780c */ /* 0x000fda0003f05270 */
[----:B------:R-:W-:Y:S05]  /*76d0*/  @!P0 BRA `(.L_x_161) ;  /* 0x0000000000048947 */ /* 0x000fea0003800000 */
[----:B------:R-:W-:Y:S01]  /*76e0*/  BPT.TRAP 0x1 ;  /* 0x000000040000795c */ /* 0x000fe20000300000 */
.L_x_161:
[----:B------:R-:W1:Y:S01]  /*76f0*/  S2R R5, SR_CgaCtaId ;  /* 0x0000000000057919 */ /* 0x000e620000008800 */
[----:B------:R-:W-:Y:S02]  /*7700*/  MOV R2, 0x400 ;  /* 0x0000040000027802 */ /* 0x000fe40000000f00 */
[----:B------:R-:W-:Y:S02]  /*7710*/  SHF.L.U32 R4, R3, 0x1f, RZ ;  /* 0x0000001f03047819 */ /* 0x000fe400000006ff */
[----:B-1----:R-:W-:-:S05]  /*7720*/  LEA R5, R5, R2, 0x18 ;  /* 0x0000000205057211 */ /* 0x002fca00078ec0ff */
[----:B------:R-:W-:-:S04]  /*7730*/  VIADD R5, R5, 0x20 ;  /* 0x0000002005057836 */ /* 0x000fc80000000000 */
[C---:B------:R-:W-:Y:S02]  /*7740*/  IMAD R7, R0.reuse, 0x8, R5 ;  /* 0x0000000800077824 */ /* 0x040fe400078e0205 */
[----:B------:R-:W-:Y:S02]  /*7750*/  VIADD R0, R0, 0x1 ;  /* 0x0000000100007836 */ /* 0x000fe40000000000 */
[----:B------:R-:W1:Y:S03]  /*7760*/  SYNCS.PHASECHK.TRANS64.TRYWAIT P0, [R7+URZ], R4 ;  /* 0x00000004070075a7 */ /* 0x000e66000800017f */
[----:B------:R-:W-:-:S04]  /*7770*/  ISETP.NE.AND P1, PT, R0, 0x4, PT ;  /* 0x000000040000780c */ /* 0x000fc80003f25270 */
[----:B------:R-:W-:Y:S02]  /*7780*/  SEL R2, RZ, 0x1, P1 ;  /* 0x00000001ff027807 */ /* 0x000fe40000800000 */
[----:B------:R-:W-:Y:S02]  /*7790*/  SEL R0, R0, RZ, P1 ;  /* 0x000000ff00007207 */ /* 0x000fe40000800000 */
[----:B------:R-:W-:-:S03]  /*77a0*/  LOP3.LUT R9, R3, R2, RZ, 0x3c, !PT ;  /* 0x0000000203097212 */ /* 0x000fc600078e3cff */
[----:B------:R-:W-:Y:S01]  /*77b0*/  IMAD R6, R0, 0x8, R5 ;  /* 0x0000000800067824 */ /* 0x000fe200078e0205 */
[----:B------:R-:W-:Y:S01]  /*77c0*/  SHF.L.U32 R3, R9, 0x1f, RZ ;  /* 0x0000001f09037819 */ /* 0x000fe200000006ff */
[----:B-1----:R-:W-:Y:S06]  /*77d0*/  @!P0 BRA `(.L_x_162) ;  /* 0x0000000400e88947 */ /* 0x002fec0003800000 */
.L_x_184:
[----:B------:R-:W2:Y:S01]  /*77e0*/  SYNCS.PHASECHK.TRANS64.TRYWAIT P0, [R6+URZ], R3 ;  /* 0x00000003060075a7 */ /* 0x000ea2000800017f */
[----:B------:R-:W-:-:S05]  /*77f0*/  VIADD R0, R0, 0x1 ;  /* 0x0000000100007836 */ /* 0x000fca0000000000 */
[----:B------:R-:W-:-:S04]  /*7800*/  ISETP.NE.AND P1, PT, R0, 0x4, PT ;  /* 0x000000040000780c */ /* 0x000fc80003f25270 */
[----:B------:R-:W-:Y:S02]  /*7810*/  SEL R2, RZ, 0x1, P1 ;  /* 0x00000001ff027807 */ /* 0x000fe40000800000 */
[----:B------:R-:W-:Y:S02]  /*7820*/  SEL R0, R0, RZ, P1 ;  /* 0x000000ff00007207 */ /* 0x000fe40000800000 */
[----:B------:R-:W-:-:S03]  /*7830*/  LOP3.LUT R9, R9, R2, RZ, 0x3c, !PT ;  /* 0x0000000209097212 */ /* 0x000fc600078e3cff */
[----:B-1----:R-:W-:Y:S01]  /*7840*/  IMAD R7, R0, 0x8, R5 ;  /* 0x0000000800077824 */ /* 0x002fe200078e0205 */
[----:B------:R-:W-:Y:S01]  /*7850*/  SHF.L.U32 R4, R9, 0x1f, RZ ;  /* 0x0000001f09047819 */ /* 0x000fe200000006ff */
[----:B--2---:R-:W-:Y:S06]  /*7860*/  @!P0 BRA `(.L_x_163) ;  /* 0x0000000400d88947 */ /* 0x004fec0003800000 */
.L_x_185:
[----:B------:R-:W2:Y:S01]  /*7870*/  SYNCS.PHASECHK.TRANS64.TRYWAIT P0, [R7+URZ], R4 ;  /* 0x00000004070075a7 */ /* 0x000ea2000800017f */
[----:B------:R-:W-:-:S05]  /*7880*/  VIADD R0, R0, 0x1 ;  /* 0x0000000100007836 */ /* 0x000fca0000000000 */
[----:B------:R-:W-:-:S04]  /*7890*/  ISETP.NE.AND P1, PT, R0, 0x4, PT ;  /* 0x000000040000780c */ /* 0x000fc80003f25270 */
[----:B------:R-:W-:Y:S02]  /*78a0*/  SEL R2, RZ, 0x1, P1 ;  /* 0x00000001ff027807 */ /* 0x000fe40000800000 */
[----:B------:R-:W-:Y:S02]  /*78b0*/  SEL R0, R0, RZ, P1 ;  /* 0x000000ff00007207 */ /* 0x000fe40000800000 */
[----:B------:R-:W-:Y:S01]  /*78c0*/  LOP3.LUT R2, R9, R2, RZ, 0x3c, !PT ;  /* 0x0000000209027212 */ /* 0x000fe200078e3cff */
[----:B--2---:R-:W-:Y:S06]  /*78d0*/  @!P0 BRA `(.L_x_164) ;  /* 0x0000000400d08947 */ /* 0x004fec0003800000 */
.L_x_186:
[----:B------:R-:W-:Y:S01]  /*78e0*/  IMAD R5, R0, 0x8, R5 ;  /* 0x0000000800057824 */ /* 0x000fe200078e0205 */
[----:B------:R-:W-:-:S07]  /*78f0*/  SHF.L.U32 R0, R2, 0x1f, RZ ;  /* 0x0000001f02007819 */ /* 0x000fce00000006ff */
.L_x_165:
[----:B---3--:R3:W4:Y:S02]  /*7900*/  SYNCS.PHASECHK.TRANS64.TRYWAIT P0, [R5+URZ], R0 ;  /* 0x00000000050075a7 */ /* 0x008724000800017f */
[----:B----4-:R-:W-:Y:S05]  /*7910*/  @!P0 NANOSLEEP.SYNCS 0x989680 ;  /* 0x009896800000895d */ /* 0x010fea0003900000 */
[----:B------:R-:W4:Y:S02]  /*7920*/  @!P0 SYNCS.PHASECHK.TRANS64 P0, [R5+URZ], R0 ;  /* 0x00000000050085a7 */ /* 0x000f24000800007f */
[----:B----4-:R-:W-:Y:S05]  /*7930*/  @!P0 BRA `(.L_x_165) ;  /* 0xfffffffc00f08947 */ /* 0x010fea000383ffff */
.L_x_10:
[----:B------:R-:W-:Y:S05]  /*7940*/  BSYNC B6 ;  /* 0x0000000000067941 */ /* 0x000fea0003800000 */
.L_x_8:
[----:B------:R-:W-:Y:S05]  /*7950*/  EXIT ;  /* 0x000000000000794d */ /* 0x000fea0003800000 */
.L_x_23:
[----:B----4-:R4:W1:Y:S02]  /*7960*/  SYNCS.PHASECHK.TRANS64.TRYWAIT P1, [R3+URZ], R0 ;  /* 0x00000000030075a7 */ /* 0x010864000802017f */
[----:B-1----:R-:W-:Y:S05]  /*7970*/  @!P1 NANOSLEEP.SYNCS 0x989680 ;  /* 0x009896800000995d */ /* 0x002fea0003900000 */
[----:B------:R-:W1:Y:S02]  /*7980*/  @!P1 SYNCS.PHASECHK.TRANS64 P1, [R3+URZ], R0 ;  /* 0x00000000030095a7 */ /* 0x000e64000802007f */
[----:B-1----:R-:W-:Y:S05]  /*7990*/  @!P1 BRA `(.L_x_23) ;  /* 0xfffffffc00f09947 */ /* 0x002fea000383ffff */
[----:B------:R-:W-:Y:S05]  /*79a0*/  BRA `(.L_x_22) ;  /* 0xffffff9c005c7947 */ /* 0x000fea000383ffff */
.L_x_28:
[----:B---3--:R-:W-:-:S04]  /*79b0*/  IMAD.U32 R4, RZ, RZ, UR8 ;  /* 0x00000008ff047e24 */ /* 0x008fc8000f8e00ff */
[----:B------:R3:W4:Y:S03]  /*79c0*/  SYNCS.PHASECHK.TRANS64.TRYWAIT P1, [R4+URZ], R3 ;  /* 0x00000003040075a7 */ /* 0x000726000802017f */
[----:B----4-:R-:W-:Y:S05]  /*79d0*/  @!P1 NANOSLEEP.SYNCS 0x989680 ;  /* 0x009896800000995d */ /* 0x010fea0003900000 */
[----:B------:R-:W4:Y:S02]  /*79e0*/  @!P1 SYNCS.PHASECHK.TRANS64 P1, [R4+URZ], R3 ;  /* 0x00000003040095a7 */ /* 0x000f24000802007f */
[----:B----4-:R-:W-:Y:S05]  /*79f0*/  @!P1 BRA `(.L_x_28) ;  /* 0xfffffffc00ec9947 */ /* 0x010fea000383ffff */
[----:B------:R-:W-:Y:S05]  /*7a00*/  BRA `(.L_x_27) ;  /* 0xffffffa000907947 */ /* 0x000fea000383ffff */
.L_x_50:
[----:B-1----:R-:W-:-:S04]  /*7a10*/  IMAD.U32 R4, RZ, RZ, UR52 ;  /* 0x00000034ff047e24 */ /* 0x002fc8000f8e00ff */
[----:B------:R1:W2:Y:S03]  /*7a20*/  SYNCS.PHASECHK.TRANS64.TRYWAIT P2, [R4+URZ+0x40], R3 ;  /* 0x00004003040075a7 */ /* 0x0002a6000804017f */
[----:B--2---:R-:W-:Y:S05]  /*7a30*/  @!P2 NANOSLEEP.SYNCS 0x989680 ;  /* 0x009896800000a95d */ /* 0x004fea0003900000 */
[----:B------:R-:W2:Y:S02]  /*7a40*/  @!P2 SYNCS.PHASECHK.TRANS64 P2, [R4+URZ+0x40], R3 ;  /* 0x000040030400a5a7 */ /* 0x000ea4000804007f */
[----:B--2---:R-:W-:Y:S05]  /*7a50*/  @!P2 BRA `(.L_x_50) ;  /* 0xfffffffc00eca947 */ /* 0x004fea000383ffff */
[----:B------:R-:W-:Y:S05]  /*7a60*/  BRA `(.L_x_166) ;  /* 0xffffffac00b87947 */ /* 0x000fea000383ffff */
.L_x_61:
[----:B-1----:R1:W2:Y:S02]  /*7a70*/  SYNCS.PHASECHK.TRANS64.TRYWAIT P5, [R4+URZ+0x40], R5 ;  /* 0x00004005040075a7 */ /* 0x0022a400080a017f */
[----:B--2---:R-:W-:Y:S05]  /*7a80*/  @!P5 NANOSLEEP.SYNCS 0x989680 ;  /* 0x009896800000d95d */ /* 0x004fea0003900000 */
[----:B------:R-:W2:Y:S02]  /*7a90*/  @!P5 SYNCS.PHASECHK.TRANS64 P5, [R4+URZ+0x40], R5 ;  /* 0x000040050400d5a7 */ /* 0x000ea400080a007f */
[----:B--2---:R-:W-:Y:S05]  /*7aa0*/  @!P5 BRA `(.L_x_61) ;  /* 0xfffffffc00f0d947 */ /* 0x004fea000383ffff */
[----:B------:R-:W-:Y:S05]  /*7ab0*/  BRA `(.L_x_167) ;  /* 0xffffffb400ec7947 */ /* 0x000fea000383ffff */
.L_x_72:
[----:B-1----:R1:W2:Y:S02]  /*7ac0*/  SYNCS.PHASECHK.TRANS64.TRYWAIT P5, [R4+URZ+0x40], R5 ;  /* 0x00004005040075a7 */ /* 0x0022a400080a017f */
[----:B--2---:R-:W-:Y:S05]  /*7ad0*/  @!P5 NANOSLEEP.SYNCS 0x989680 ;  /* 0x009896800000d95d */ /* 0x004fea0003900000 */
[----:B------:R-:W2:Y:S02]  /*7ae0*/  @!P5 SYNCS.PHASECHK.TRANS64 P5, [R4+URZ+0x40], R5 ;  /* 0x000040050400d5a7 */ /* 0x000ea400080a007f */
[----:B--2---:R-:W-:Y:S05]  /*7af0*/  @!P5 BRA `(.L_x_72) ;  /* 0xfffffffc00f0d947 */ /* 0x004fea000383ffff */
[----:B------:R-:W-:Y:S05]  /*7b00*/  BRA `(.L_x_168) ;  /* 0xffffffbc00a47947 */ /* 0x000fea000383ffff */
.L_x_83:
[----:B-1----:R1:W2:Y:S02]  /*7b10*/  SYNCS.PHASECHK.TRANS64.TRYWAIT P5, [R5+URZ+0x40], R4 ;  /* 0x00004004050075a7 */ /* 0x0022a400080a017f */
[----:B--2---:R-:W-:Y:S05]  /*7b20*/  @!P5 NANOSLEEP.SYNCS 0x989680 ;  /* 0x009896800000d95d */ /* 0x004fea0003900000 */
[----:B------:R-:W2:Y:S02]  /*7b30*/  @!P5 SYNCS.PHASECHK.TRANS64 P5, [R5+URZ+0x40], R4 ;  /* 0x000040040500d5a7 */ /* 0x000ea400080a007f */
[----:B--2---:R-:W-:Y:S05]  /*7b40*/  @!P5 BRA `(.L_x_83) ;  /* 0xfffffffc00f0d947 */ /* 0x004fea000383ffff */
[----:B------:R-:W-:Y:S05]  /*7b50*/  BRA `(.L_x_169) ;  /* 0xffffffc400607947 */ /* 0x000fea000383ffff */
.L_x_103:
[----:B-1----:R-:W-:-:S04]  /*7b60*/  IMAD.U32 R3, RZ, RZ, UR4 ;  /* 0x00000004ff037e24 */ /* 0x002fc8000f8e00ff */
[----:B------:R1:W2:Y:S03]  /*7b70*/  SYNCS.PHASECHK.TRANS64.TRYWAIT P0, [R3+URZ+0x88], R0 ;  /* 0x00008800030075a7 */ /* 0x0002a6000800017f */
[----:B--2---:R-:W-:Y:S05]  /*7b80*/  @!P0 NANOSLEEP.SYNCS 0x989680 ;  /* 0x009896800000895d */ /* 0x004fea0003900000 */
[----:B------:R-:W2:Y:S02]  /*7b90*/  @!P0 SYNCS.PHASECHK.TRANS64 P0, [R3+URZ+0x88], R0 ;  /* 0x00008800030085a7 */ /* 0x000ea4000800007f */
[----:B--2---:R-:W-:Y:S05]  /*7ba0*/  @!P0 BRA `(.L_x_103) ;  /* 0xfffffffc00ec8947 */ /* 0x004fea000383ffff */
[----:B------:R-:W-:Y:S05]  /*7bb0*/  BRA `(.L_x_102) ;  /* 0xffffffd800fc7947 */ /* 0x000fea000383ffff */
.L_x_112:
[----:B-1----:R-:W-:-:S04]  /*7bc0*/  IMAD.U32 R5, RZ, RZ, UR5 ;  /* 0x00000005ff057e24 */ /* 0x002fc8000f8e00ff */
[----:B------:R1:W2:Y:S03]  /*7bd0*/  SYNCS.PHASECHK.TRANS64.TRYWAIT P1, [R5+URZ+0x60], R4 ;  /* 0x00006004050075a7 */ /* 0x0002a6000802017f */
[----:B--2---:R-:W-:Y:S05]  /*7be0*/  @!P1 NANOSLEEP.SYNCS 0x989680 ;  /* 0x009896800000995d */ /* 0x004fea0003900000 */
[----:B------:R-:W2:Y:S02]  /*7bf0*/  @!P1 SYNCS.PHASECHK.TRANS64 P1, [R5+URZ+0x60], R4 ;  /* 0x00006004050095a7 */ /* 0x000ea4000802007f */
[----:B--2---:R-:W-:Y:S05]  /*7c00*/  @!P1 BRA `(.L_x_112) ;  /* 0xfffffffc00ec9947 */ /* 0x004fea000383ffff */
[----:B------:R-:W-:Y:S05]  /*7c10*/  BRA `(.L_x_170) ;  /* 0xffffffdc00e87947 */ /* 0x000fea000383ffff */
.L_x_118:
[----:B-12---:R-:W-:-:S04]  /*7c20*/  IMAD.U32 R5, RZ, RZ, UR5 ;  /* 0x00000005ff057e24 */ /* 0x006fc8000f8e00ff */
[----:B------:R1:W2:Y:S03]  /*7c30*/  SYNCS.PHASECHK.TRANS64.TRYWAIT P1, [R5+URZ+0x68], R4 ;  /* 0x00006804050075a7 */ /* 0x0002a6000802017f */
[----:B--2---:R-:W-:Y:S05]  /*7c40*/  @!P1 NANOSLEEP.SYNCS 0x989680 ;  /* 0x009896800000995d */ /* 0x004fea0003900000 */
[----:B------:R-:W2:Y:S02]  /*7c50*/  @!P1 SYNCS.PHASECHK.TRANS64 P1, [R5+URZ+0x68], R4 ;  /* 0x00006804050095a7 */ /* 0x000ea4000802007f */
[----:B--2---:R-:W-:Y:S05]  /*7c60*/  @!P1 BRA `(.L_x_118) ;  /* 0xfffffffc00ec9947 */ /* 0x004fea000383ffff */
[----:B------:R-:W-:Y:S05]  /*7c70*/  BRA `(.L_x_171) ;  /* 0xffffffe000307947 */ /* 0x000fea000383ffff */
.L_x_124:
[----:B-123--:R-:W-:-:S04]  /*7c80*/  IMAD.U32 R5, RZ, RZ, UR5 ;  /* 0x00000005ff057e24 */ /* 0x00efc8000f8e00ff */
[----:B------:R1:W2:Y:S03]  /*7c90*/  SYNCS.PHASECHK.TRANS64.TRYWAIT P1, [R5+URZ+0x70], R4 ;  /* 0x00007004050075a7 */ /* 0x0002a6000802017f */
[----:B--2---:R-:W-:Y:S05]  /*7ca0*/  @!P1 NANOSLEEP.SYNCS 0x989680 ;  /* 0x009896800000995d */ /* 0x004fea0003900000 */
[----:B------:R-:W2:Y:S02]  /*7cb0*/  @!P1 SYNCS.PHASECHK.TRANS64 P1, [R5+URZ+0x70], R4 ;  /* 0x00007004050095a7 */ /* 0x000ea4000802007f */
[----:B--2---:R-:W-:Y:S05]  /*7cc0*/  @!P1 BRA `(.L_x_124) ;  /* 0xfffffffc00ec9947 */ /* 0x004fea000383ffff */
[----:B------:R-:W-:Y:S05]  /*7cd0*/  BRA `(.L_x_172) ;  /* 0xffffffe000847947 */ /* 0x000fea000383ffff */
.L_x_130:
[----:B-1234-:R-:W-:-:S04]  /*7ce0*/  IMAD.U32 R5, RZ, RZ, UR5 ;  /* 0x00000005ff057e24 */ /* 0x01efc8000f8e00ff */
[----:B------:R1:W2:Y:S03]  /*7cf0*/  SYNCS.PHASECHK.TRANS64.TRYWAIT P1, [R5+URZ+0x78], R4 ;  /* 0x00007804050075a7 */ /* 0x0002a6000802017f */
[----:B--2---:R-:W-:Y:S05]  /*7d00*/  @!P1 NANOSLEEP.SYNCS 0x989680 ;  /* 0x009896800000995d */ /* 0x004fea0003900000 */
[----:B------:R-:W2:Y:S02]  /*7d10*/  @!P1 SYNCS.PHASECHK.TRANS64 P1, [R5+URZ+0x78], R4 ;  /* 0x00007804050095a7 */ /* 0x000ea4000802007f */
[----:B--2---:R-:W-:Y:S05]  /*7d20*/  @!P1 BRA `(.L_x_130) ;  /* 0xfffffffc00ec9947 */ /* 0x004fea000383ffff */
[----:B------:R-:W-:Y:S05]  /*7d30*/  BRA `(.L_x_173) ;  /* 0xffffffe000d07947 */ /* 0x000fea000383ffff */
.L_x_140:
[----:B--2---:R2:W1:Y:S02]  /*7d40*/  SYNCS.PHASECHK.TRANS64.TRYWAIT P0, [R3+URZ+0x60], R0 ;  /* 0x00006000030075a7 */ /* 0x004464000800017f */
[----:B-1----:R-:W-:Y:S05]  /*7d50*/  @!P0 NANOSLEEP.SYNCS 0x989680 ;  /* 0x009896800000895d */ /* 0x002fea0003900000 */
[----:B------:R-:W1:Y:S02]  /*7d60*/  @!P0 SYNCS.PHASECHK.TRANS64 P0, [R3+URZ+0x60], R0 ;  /* 0x00006000030085a7 */ /* 0x000e64000800007f */
[----:B-1----:R-:W-:Y:S05]  /*7d70*/  @!P0 BRA `(.L_x_140) ;  /* 0xfffffffc00f08947 */ /* 0x002fea000383ffff */
[----:B------:R-:W-:Y:S05]  /*7d80*/  BRA `(.L_x_174) ;  /* 0xffffffe800c87947 */ /* 0x000fea000383ffff */
.L_x_142:
[----:B------:R1:W1:Y:S02]  /*7d90*/  SYNCS.PHASECHK.TRANS64.TRYWAIT P0, [R3+URZ+0x68], R0 ;  /* 0x00006800030075a7 */ /* 0x000264000800017f */
[----:B-1----:R-:W-:Y:S05]  /*7da0*/  @!P0 NANOSLEEP.SYNCS 0x989680 ;  /* 0x009896800000895d */ /* 0x002fea0003900000 */
[----:B------:R-:W1:Y:S02]  /*7db0*/  @!P0 SYNCS.PHASECHK.TRANS64 P0, [R3+URZ+0x68], R0 ;  /* 0x00006800030085a7 */ /* 0x000e64000800007f */
[----:B-1----:R-:W-:Y:S05]  /*7dc0*/  @!P0 BRA `(.L_x_142) ;  /* 0xfffffffc00f08947 */ /* 0x002fea000383ffff */
[----:B------:R-:W-:Y:S05]  /*7dd0*/  BRA `(.L_x_175) ;  /* 0xffffffe800c47947 */ /* 0x000fea000383ffff */
.L_x_144:
[----:B------:R1:W1:Y:S02]  /*7de0*/  SYNCS.PHASECHK.TRANS64.TRYWAIT P0, [R3+URZ+0x70], R0 ;  /* 0x00007000030075a7 */ /* 0x000264000800017f */
[----:B-1----:R-:W-:Y:S05]  /*7df0*/  @!P0 NANOSLEEP.SYNCS 0x989680 ;  /* 0x009896800000895d */ /* 0x002fea0003900000 */
[----:B------:R-:W1:Y:S02]  /*7e00*/  @!P0 SYNCS.PHASECHK.TRANS64 P0, [R3+URZ+0x70], R0 ;  /* 0x00007000030085a7 */ /* 0x000e64000800007f */
[----:B-1----:R-:W-:Y:S05]  /*7e10*/  @!P0 BRA `(.L_x_144) ;  /* 0xfffffffc00f08947 */ /* 0x002fea000383ffff */
[----:B------:R-:W-:Y:S05]  /*7e20*/  BRA `(.L_x_176) ;  /* 0xffffffe800c07947 */ /* 0x000fea000383ffff */
.L_x_148:
[----:B------:R-:W-:Y:S01]  /*7e30*/  BSSY B1, `(.L_x_177) ;  /* 0x0000006000017945 */ /* 0x000fe20003800000 */
[----:B------:R-:W-:-:S07]  /*7e40*/  IMAD.MOV.U32 R15, RZ, RZ, -0x1 ;  /* 0xffffffffff0f7424 */ /* 0x000fce00078e00ff */
[----:B------:R-:W-:Y:S05]  /*7e50*/  WARPSYNC.COLLECTIVE R15, `(.L_x_178) ;  /* 0x000000000f0c7348 */ /* 0x000fea0003c00000 */
[----:B------:R-:W-:Y:S02]  /*7e60*/  ELECT P6, UR62, PT ;  /* 0x00000000003e782f */ /* 0x000fe400038c0000 */
[----:B------:R-:W-:Y:S01]  /*7e70*/  MOV R14, UR62 ;  /* 0x0000003e000e7c02 */ /* 0x000fe20008000f00 */
[----:B------:R-:W-:Y:S10]  /*7e80*/  ENDCOLLECTIVE ;  /* 0x000000000000791b */ /* 0x000ff40003800000 */
.L_x_178:
[----:B------:R-:W-:Y:S05]  /*7e90*/  BSYNC B1 ;  /* 0x0000000000017941 */ /* 0x000fea0003800000 */
.L_x_177:
[----:B------:R-:W-:Y:S05]  /*7ea0*/  BRA `(.L_x_179) ;  /* 0xffffffec00387947 */ /* 0x000fea000383ffff */
.L_x_151:
[----:B--2---:R2:W3:Y:S02]  /*7eb0*/  SYNCS.PHASECHK.TRANS64.TRYWAIT P1, [R15+URZ+0x20], R8 ;  /* 0x000020080f0075a7 */ /* 0x0044e4000802017f */
[----:B---3--:R-:W-:Y:S05]  /*7ec0*/  @!P1 NANOSLEEP.SYNCS 0x989680 ;  /* 0x009896800000995d */ /* 0x008fea0003900000 */
[----:B------:R-:W3:Y:S02]  /*7ed0*/  @!P1 SYNCS.PHASECHK.TRANS64 P1, [R15+URZ+0x20], R8 ;  /* 0x000020080f0095a7 */ /* 0x000ee4000802007f */
[----:B---3--:R-:W-:Y:S05]  /*7ee0*/  @!P1 BRA `(.L_x_151) ;  /* 0xfffffffc00f09947 */ /* 0x008fea000383ffff */
[----:B------:R-:W-:Y:S05]  /*7ef0*/  BRA `(.L_x_180) ;  /* 0xffffffec006c7947 */ /* 0x000fea000383ffff */
.L_x_160:
[----:B------:R-:W-:Y:S01]  /*7f00*/  BSSY B0, `(.L_x_181) ;  /* 0x0000006000007945 */ /* 0x000fe20003800000 */
[----:B------:R-:W-:-:S07]  /*7f10*/  IMAD.MOV.U32 R15, RZ, RZ, -0x1 ;  /* 0xffffffffff0f7424 */ /* 0x000fce00078e00ff */
[----:B------:R-:W-:Y:S05]  /*7f20*/  WARPSYNC.COLLECTIVE R15, `(.L_x_182) ;  /* 0x000000000f0c7348 */ /* 0x000fea0003c00000 */
[----:B------:R-:W-:Y:S02]  /*7f30*/  ELECT P6, UR62, PT ;  /* 0x00000000003e782f */ /* 0x000fe400038c0000 */
[----:B------:R-:W-:Y:S01]  /*7f40*/  MOV R14, UR62 ;  /* 0x0000003e000e7c02 */ /* 0x000fe20008000f00 */
[----:B------:R-:W-:Y:S10]  /*7f50*/  ENDCOLLECTIVE ;  /* 0x000000000000791b */ /* 0x000ff40003800000 */
.L_x_182:
[----:B------:R-:W-:Y:S05]  /*7f60*/  BSYNC B0 ;  /* 0x0000000000007941 */ /* 0x000fea0003800000 */
.L_x_181:
[----:B------:R-:W-:Y:S05]  /*7f70*/  BRA `(.L_x_183) ;  /* 0xfffffff400c87947 */ /* 0x000fea000383ffff */
.L_x_162:
[----:B-1----:R1:W2:Y:S02]  /*7f80*/  SYNCS.PHASECHK.TRANS64.TRYWAIT P0, [R7+URZ], R4 ;  /* 0x00000004070075a7 */ /* 0x0022a4000800017f */
[----:B--2---:R-:W-:Y:S05]  /*7f90*/  @!P0 NANOSLEEP.SYNCS 0x989680 ;  /* 0x009896800000895d */ /* 0x004fea0003900000 */
[----:B------:R-:W2:Y:S02]  /*7fa0*/  @!P0 SYNCS.PHASECHK.TRANS64 P0, [R7+URZ], R4 ;  /* 0x00000004070085a7 */ /* 0x000ea4000800007f */
[----:B--2---:R-:W-:Y:S05]  /*7fb0*/  @!P0 BRA `(.L_x_162) ;  /* 0xfffffffc00f08947 */ /* 0x004fea000383ffff */
[----:B------:R-:W-:Y:S05]  /*7fc0*/  BRA `(.L_x_184) ;  /* 0xfffffff800047947 */ /* 0x000fea000383ffff */
.L_x_163:
[----:B-1----:R1:W2:Y:S02]  /*7fd0*/  SYNCS.PHASECHK.TRANS64.TRYWAIT P0, [R6+URZ], R3 ;  /* 0x00000003060075a7 */ /* 0x0022a4000800017f */
[----:B--2---:R-:W-:Y:S05]  /*7fe0*/  @!P0 NANOSLEEP.SYNCS 0x989680 ;  /* 0x009896800000895d */ /* 0x004fea0003900000 */
[----:B------:R-:W2:Y:S02]  /*7ff0*/  @!P0 SYNCS.PHASECHK.TRANS64 P0, [R6+URZ], R3 ;  /* 0x00000003060085a7 */ /* 0x000ea4000800007f */
[----:B--2---:R-:W-:Y:S05]  /*8000*/  @!P0 BRA `(.L_x_163) ;  /* 0xfffffffc00f08947 */ /* 0x004fea000383ffff */
[----:B------:R-:W-:Y:S05]  /*8010*/  BRA `(.L_x_185) ;  /* 0xfffffff800147947 */ /* 0x000fea000383ffff */
.L_x_164:
[----:B--2---:R2:W3:Y:S02]  /*8020*/  SYNCS.PHASECHK.TRANS64.TRYWAIT P0, [R7+URZ], R4 ;  /* 0x00000004070075a7 */ /* 0x0044e4000800017f */
[----:B---3--:R-:W-:Y:S05]  /*8030*/  @!P0 NANOSLEEP.SYNCS 0x989680 ;  /* 0x009896800000895d */ /* 0x008fea0003900000 */
[----:B------:R-:W3:Y:S02]  /*8040*/  @!P0 SYNCS.PHASECHK.TRANS64 P0, [R7+URZ], R4 ;  /* 0x00000004070085a7 */ /* 0x000ee4000800007f */
[----:B---3--:R-:W-:Y:S05]  /*8050*/  @!P0 BRA `(.L_x_164) ;  /* 0xfffffffc00f08947 */ /* 0x008fea000383ffff */
[----:B------:R-:W-:Y:S05]  /*8060*/  BRA `(.L_x_186) ;  /* 0xfffffff8001c7947 */ /* 0x000fea000383ffff */
.L_x_187:
[----:B------:R-:W-:-:S00]  /*8070*/  BRA `(.L_x_187) ;  /* 0xfffffffc00fc7947 */ /* 0x000fc0000383ffff */
[----:B------:R-:W-:-:S00]  /*8080*/  NOP ;  /* 0x0000000000007918 */ /* 0x000fc00000000000 */
[----:B------:R-:W-:-:S00]  /*8090*/  NOP ;  /* 0x0000000000007918 */ /* 0x000fc00000000000 */
[----:B------:R-:W-:-:S00]  /*80a0*/  NOP ;  /* 0x0000000000007918 */ /* 0x000fc00000000000 */
[----:B------:R-:W-:-:S00]  /*80b0*/  NOP ;  /* 0x0000000000007918 */ /* 0x000fc00000000000 */
[----:B------:R-:W-:-:S00]  /*80c0*/  NOP ;  /* 0x0000000000007918 */ /* 0x000fc00000000000 */
[----:B------:R-:W-:-:S00]  /*80d0*/  NOP ;  /* 0x0000000000007918 */ /* 0x000fc00000000000 */
[----:B------:R-:W-:-:S00]  /*80e0*/  NOP ;  /* 0x0000000000007918 */ /* 0x000fc00000000000 */
[----:B------:R-:W-:-:S00]  /*80f0*/  NOP ;  /* 0x0000000000007918 */ /* 0x000fc00000000000 */
.L_x_188:


//--------------------- .nv.global.init           --------------------------
	.section	.nv.global.init,"aw",@progbits
.nv.global.init:
	.type		$str$22,@object
	.size		$str$22,($str$26 - $str$22)
$str$22:
        /*0000*/ 	.byte	0x6b, 0x5f, 0x74, 0x69, 0x6c, 0x65, 0x5f, 0x63, 0x6f, 0x75, 0x6e, 0x74, 0x20, 0x3e, 0x3d, 0x20
        /*0010*/ 	.byte	0x31, 0x00
	.type		$str$26,@object
	.size		$str$26,($str$27 - $str$26)
$str$26:
        /*0012*/ 	.byte	0x28, 0x61, 0x64, 0x64, 0x72, 0x65, 0x73, 0x73, 0x20, 0x26, 0x20, 0x6d, 0x61, 0x73, 0x6b, 0x29
        /*0022*/ 	.byte	0x20, 0x3d, 0x3d, 0x20, 0x30, 0x00
	.type		$str$27,@object
	.size		$str$27,($str$23 - $str$27)
$str$27:
        /*0028*/ 	.byte	0x2f, 0x74, 0x6d, 0x70, 0x2f, 0x63, 0x75, 0x74, 0x6c, 0x61, 0x73, 0x73, 0x5f, 0x73, 0x77, 0x65
        /*0038*/ 	.byte	0x65, 0x70, 0x5f, 0x73, 0x72, 0x63, 0x2f, 0x69, 0x6e, 0x63, 0x6c, 0x75, 0x64, 0x65, 0x2f, 0x63
        /*0048*/ 	.byte	0x75, 0x74, 0x65, 0x2f, 0x70, 0x6f, 0x69, 0x6e, 0x74, 0x65, 0x72, 0x5f, 0x66, 0x6c, 0x61, 0x67
        /*0058*/ 	.byte	0x67, 0x65, 0x64, 0x2e, 0x68, 0x70, 0x70, 0x00
	.type		$str$23,@object
	.size		$str$23,(__unnamed_2 - $str$23)
$str$23:
        /*0060*/ 	.byte	0x2f, 0x74, 0x6d, 0x70, 0x2f, 0x63, 0x75, 0x74, 0x6c, 0x61, 0x73, 0x73, 0x5f, 0x73, 0x77, 0x65
        /*0070*/ 	.byte	0x65, 0x70, 0x5f, 0x73, 0x72, 0x63, 0x2f, 0x69, 0x6e, 0x63, 0x6c, 0x75, 0x64, 0x65, 0x2f, 0x63
        /*0080*/ 	.byte	0x75, 0x74, 0x6c, 0x61, 0x73, 0x73, 0x2f, 0x67, 0x65, 0x6d, 0x6d, 0x2f, 0x63, 0x6f, 0x6c, 0x6c
        /*0090*/ 	.byte	0x65, 0x63, 0x74, 0x69, 0x76, 0x65, 0x2f, 0x73, 0x6d, 0x39, 0x30, 0x5f, 0x6d, 0x6d, 0x61, 0x5f
        /*00a0*/ 	.byte	0x74, 0x6d, 0x61, 0x5f, 0x67, 0x6d, 0x6d, 0x61, 0x5f, 0x73, 0x73, 0x5f, 0x77, 0x61, 0x72, 0x70
        /*00b0*/ 	.byte	0x73, 0x70, 0x65, 0x63, 0x69, 0x61, 0x6c, 0x69, 0x7a, 0x65, 0x64, 0x2e, 0x68, 0x70, 0x70, 0x00
	.type		__unnamed_2,@object
	.size		__unnamed_2,(__unnamed_1 - __unnamed_2)
__unnamed_2:
        /*00c0*/ 	.byte	0x61, 0x75, 0x74, 0x6f, 0x20, 0x63, 0x75, 0x74, 0x65, 0x3a, 0x3a, 0x61, 0x73, 0x5f, 0x70, 0x6f
        /* <DEDUP_REMOVED lines=27> */
        /*0280*/ 	.byte	0x3c, 0x34, 0x30, 0x39, 0x36, 0x3e, 0x3e, 0x3e, 0x3e, 0x3e, 0x5d, 0x00
	.type		__unnamed_1,@object
	.size		__unnamed_1,(.L_0 - __unnamed_1)
__unnamed_1:
        /* <DEDUP_REMOVED lines=181> */
        /*0ddc*/ 	.byte	0x79, 0x5d, 0x00
.L_0:


//--------------------- .nv.shared._ZN7cutlass13device_kernelINS_4gemm6kernel13GemmUniversalIN4cute5tupleIJiiiiEEENS1_10collective13CollectiveMmaINS1_34MainloopSm90TmaGmmaWarpSpecializedILi4ENS5_IJNS4_1CILi1EEESB_SB_EEENS1_35KernelTmaWarpSpecializedCooperativeEEENS5_IJNSA_ILi256EEENSA_ILi64EEESG_EEENS_10bfloat16_tENS5_IJlSB_lEEESI_SJ_NS4_8TiledMMAINS4_8MMA_AtomIJNS4_4SM904GMMA27MMA_64x64x16_F32BF16BF16_SSILNSN_5MajorE0ELSP_0ELNSN_7ScaleInE1ELSQ_1EEEEEENS4_6LayoutINS5_IJNSA_ILi2EEESB_SB_EEENS5_IJSB_NSA_ILi0EEESW_EEEEENS5_IJNS4_10UnderscoreESZ_SZ_EEEEENS4_13SM90_TMA_LOADENS4_14ComposedLayoutINS4_7SwizzleILi3ELi4ELi3EEENS4_18smem_ptr_flag_bitsILi16EEENST_INS5_IJNSA_ILi8EEESG_EEENS5_IJSG_SB_EEEEEEEvNS4_8identityES12_S1C_vS1D_EENS_8epilogue10collective18CollectiveEpilogueINS1F_22Sm90TmaWarpSpecializedILi4ELi2ELi16ELb1ELb0EEEJSH_NS5_IJNSA_ILi128EEENSA_ILi32EEEEEESI_SJ_SI_SJ_NS1F_6fusion15FusionCallbacksIS1J_NS1N_13LinCombEltActINS1F_6thread4ReLuESI_fSI_fLNS_15FloatRoundStyleE2EEESH_S1M_JEEES12_NS13_INS14_ILi2ELi4ELi3EEES17_NST_INS5_IJS18_S1L_EEENS5_IJS1L_SB_EEEEEEENS4_17SM75_U32x4_LDSM_NENS4_14SM90_TMA_STOREES1Z_NS4_17SM90_U32x4_STSM_NENS4_9Copy_AtomIJS22_NS_6half_tEEEEvEEEvvEEEEvNT_6ParamsE --------------------------
	.section	.nv.shared._ZN7cutlass13device_kernelINS_4gemm6kernel13GemmUniversalIN4cute5tupleIJiiiiEEENS1_10collective13CollectiveMmaINS1_34MainloopSm90TmaGmmaWarpSpecializedILi4ENS5_IJNS4_1CILi1EEESB_SB_EEENS1_35KernelTmaWarpSpecializedCooperativeEEENS5_IJNSA_ILi256EEENSA_ILi64EEESG_EEENS_10bfloat16_tENS5_IJlSB_lEEESI_SJ_NS4_8TiledMMAINS4_8MMA_AtomIJNS4_4SM904GMMA27MMA_64x64x16_F32BF16BF16_SSILNSN_5MajorE0ELSP_0ELNSN_7ScaleInE1ELSQ_1EEEEEENS4_6LayoutINS5_IJNSA_ILi2EEESB_SB_EEENS5_IJSB_NSA_ILi0EEESW_EEEEENS5_IJNS4_10UnderscoreESZ_SZ_EEEEENS4_13SM90_TMA_LOADENS4_14ComposedLayoutINS4_7SwizzleILi3ELi4ELi3EEENS4_18smem_ptr_flag_bitsILi16EEENST_INS5_IJNSA_ILi8EEESG_EEENS5_IJSG_SB_EEEEEEEvNS4_8identityES12_S1C_vS1D_EENS_8epilogue10collective18CollectiveEpilogueINS1F_22Sm90TmaWarpSpecializedILi4ELi2ELi16ELb1ELb0EEEJSH_NS5_IJNSA_ILi128EEENSA_ILi32EEEEEESI_SJ_SI_SJ_NS1F_6fusion15FusionCallbacksIS1J_NS1N_13LinCombEltActINS1F_6thread4ReLuESI_fSI_fLNS_15FloatRoundStyleE2EEESH_S1M_JEEES12_NS13_INS14_ILi2ELi4ELi3EEES17_NST_INS5_IJS18_S1L_EEENS5_IJS1L_SB_EEEEEEENS4_17SM75_U32x4_LDSM_NENS4_14SM90_TMA_STOREES1Z_NS4_17SM90_U32x4_STSM_NENS4_9Copy_AtomIJS22_NS_6half_tEEEEvEEEvvEEEEvNT_6ParamsE,"aw",@nobits
	.sectionflags	@""
	.align	16
	.zero		1024


//--------------------- .nv.shared.reserved.0     --------------------------
	.section	.nv.shared.reserved.0,"aw",@nobits
	.weak		__nv_reservedSMEM_offset_0_alias
	.size		__nv_reservedSMEM_offset_0_alias, 0, 0
	.other		__nv_reservedSMEM_offset_0_alias,@"STO_CUDA_RESERVED_SHARED STV_DEFAULT"
__nv_reservedSMEM_offset_0_alias:
	.zero		0


//--------------------- .nv.global                --------------------------
	.section	.nv.global,"aw",@nobits
.nv.global:
	.type		_ZN39_INTERNAL_d3bd29ea_4_k_cu_0a615134_27974cute1_E,@object
	.size		_ZN39_INTERNAL_d3bd29ea_4_k_cu_0a615134_27974cute1_E,(_ZN39_INTERNAL_d3bd29ea_4_k_cu_0a615134_27974cuda3std3__45__cpo6cbeginE - _ZN39_INTERNAL_d3bd29ea_4_k_cu_0a615134_27974cute1_E)
_ZN39_INTERNAL_d3bd29ea_4_k_cu_0a615134_27974cute1_E:
	.zero		1
	.type		_ZN39_INTERNAL_d3bd29ea_4_k_cu_0a615134_27974cuda3std3__45__cpo6cbeginE,@object
	.size		_ZN39_INTERNAL_d3bd29ea_4_k_cu_0a615134_27974cuda3std3__45__cpo6cbeginE,(_ZN39_INTERNAL_d3bd29ea_4_k_cu_0a615134_27974cuda3std3__48in_placeE - _ZN39_INTERNAL_d3bd29ea_4_k_cu_0a615134_27974cuda3std3__45__cpo6cbeginE)
_ZN39_INTERNAL_d3bd29ea_4_k_cu_0a615134_27974cuda3std3__45__cpo6cbeginE:
	.zero		1
	.type		_ZN39_INTERNAL_d3bd29ea_4_k_cu_0a615134_27974cuda3std3__48in_placeE,@object
	.size		_ZN39_INTERNAL_d3bd29ea_4_k_cu_0a615134_27974cuda3std3__48in_placeE,(_ZN39_INTERNAL_d3bd29ea_4_k_cu_0a615134_27974cuda3std6ranges3__45__cpo9iter_moveE - _ZN39_INTERNAL_d3bd29ea_4_k_cu_0a615134_27974cuda3std3__48in_placeE)
_ZN39_INTERNAL_d3bd29ea_4_k_cu_0a615134_27974cuda3std3__48in_placeE:
	.zero		1
	.type		_ZN39_INTERNAL_d3bd29ea_4_k_cu_0a615134_27974cuda3std6ranges3__45__cpo9iter_moveE,@object
	.size		_ZN39_INTERNAL_d3bd29ea_4_k_cu_0a615134_27974cuda3std6ranges3__45__cpo9iter_moveE,(_ZN39_INTERNAL_d3bd29ea_4_k_cu_0a615134_27974cuda3std3__45__cpo5beginE - _ZN39_INTERNAL_d3bd29ea_4_k_cu_0a615134_27974cuda3std6ranges3__45__cpo9iter_moveE)
_ZN39_INTERNAL_d3bd29ea_4_k_cu_0a615134_27974cuda3std6ranges3__45__cpo9iter_moveE:
	.zero		1
	.type		_ZN39_INTERNAL_d3bd29ea_4_k_cu_0a615134_27974cuda3std3__45__cpo5beginE,@object
	.size		_ZN39_INTERNAL_d3bd29ea_4_k_cu_0a615134_27974cuda3std3__45__cpo5beginE,(_ZN39_INTERNAL_d3bd29ea_4_k_cu_0a615134_27974cuda3std3__441_GLOBAL__N__d3bd29ea_4_k_cu_0a615134_27976ignoreE - _ZN39_INTERNAL_d3bd29ea_4_k_cu_0a615134_27974cuda3std3__45__cpo5beginE)
_ZN39_INTERNAL_d3bd29ea_4_k_cu_0a615134_27974cuda3std3__45__cpo5beginE:
	.zero		1
	.type		_ZN39_INTERNAL_d3bd29ea_4_k_cu_0a615134_27974cuda3std3__441_GLOBAL__N__d3bd29ea_4_k_cu_0a615134_27976ignoreE,@object
	.size		_ZN39_INTERNAL_d3bd29ea_4_k_cu_0a615134_27974cuda3std3__441_GLOBAL__N__d3bd29ea_4_k_cu_0a615134_27976ignoreE,(_ZN39_INTERNAL_d3bd29ea_4_k_cu_0a615134_27974cute7productE - _ZN39_INTERNAL_d3bd29ea_4_k_cu_0a615134_27974cuda3std3__441_GLOBAL__N__d3bd29ea_4_k_cu_0a615134_27976ignoreE)
_ZN39_INTERNAL_d3bd29ea_4_k_cu_0a615134_27974cuda3std3__441_GLOBAL__N__d3bd29ea_4_k_cu_0a615134_27976ignoreE:
	.zero		1
	.type		_ZN39_INTERNAL_d3bd29ea_4_k_cu_0a615134_27974cute7productE,@object
	.size		_ZN39_INTERNAL_d3bd29ea_4_k_cu_0a615134_27974cute7productE,(_ZN39_INTERNAL_d3bd29ea_4_k_cu_0a615134_27974cuda3std3__45__cpo3endE - _ZN39_INTERNAL_d3bd29ea_4_k_cu_0a615134_27974cute7productE)
_ZN39_INTERNAL_d3bd29ea_4_k_cu_0a615134_27974cute7productE:
	.zero		1
	.type		_ZN39_INTERNAL_d3bd29ea_4_k_cu_0a615134_27974cuda3std3__45__cpo3endE,@object
	.size		_ZN39_INTERNAL_d3bd29ea_4_k_cu_0a615134_27974cuda3std3__45__cpo3endE,(_ZN39_INTERNAL_d3bd29ea_4_k_cu_0a615134_27974cuda3std3__419piecewise_constructE - _ZN39_INTERNAL_d3bd29ea_4_k_cu_0a615134_27974cuda3std3__45__cpo3endE)
_ZN39_INTERNAL_d3bd29ea_4_k_cu_0a615134_27974cuda3std3__45__cpo3endE:
	.zero		1
	.type		_ZN39_INTERNAL_d3bd29ea_4_k_cu_0a615134_27974cuda3std3__419piecewise_constructE,@object
	.size		_ZN39_INTERNAL_d3bd29ea_4_k_cu_0a615134_27974cuda3std3__419piecewise_constructE,(_ZN39_INTERNAL_d3bd29ea_4_k_cu_0a615134_27974cuda3std3__45__cpo4cendE - _ZN39_INTERNAL_d3bd29ea_4_k_cu_0a615134_27974cuda3std3__419piecewise_constructE)
_ZN39_INTERNAL_d3bd29ea_4_k_cu_0a615134_27974cuda3std3__419piecewise_constructE:
	.zero		1
	.type		_ZN39_INTERNAL_d3bd29ea_4_k_cu_0a615134_27974cuda3std3__45__cpo4cendE,@object
	.size		_ZN39_INTERNAL_d3bd29ea_4_k_cu_0a615134_27974cuda3std3__45__cpo4cendE,(_ZN39_INTERNAL_d3bd29ea_4_k_cu_0a615134_27974cuda3std6ranges3__45__cpo4swapE - _ZN39_INTERNAL_d3bd29ea_4_k_cu_0a615134_27974cuda3std3__45__cpo4cendE)
_ZN39_INTERNAL_d3bd29ea_4_k_cu_0a615134_27974cuda3std3__45__cpo4cendE:
	.zero		1
	.type		_ZN39_INTERNAL_d3bd29ea_4_k_cu_0a615134_27974cuda3std6ranges3__45__cpo4swapE,@object
	.size		_ZN39_INTERNAL_d3bd29ea_4_k_cu_0a615134_27974cuda3std6ranges3__45__cpo4swapE,(.L_9 - _ZN39_INTERNAL_d3bd29ea_4_k_cu_0a615134_27974cuda3std6ranges3__45__cpo4swapE)
_ZN39_INTERNAL_d3bd29ea_4_k_cu_0a615134_27974cuda3std6ranges3__45__cpo4swapE:
	.zero		1
.L_9:


//--------------------- .nv.constant0._ZN7cutlass13device_kernelINS_4gemm6kernel13GemmUniversalIN4cute5tupleIJiiiiEEENS1_10collective13CollectiveMmaINS1_34MainloopSm90TmaGmmaWarpSpecializedILi4ENS5_IJNS4_1CILi1EEESB_SB_EEENS1_35KernelTmaWarpSpecializedCooperativeEEENS5_IJNSA_ILi256EEENSA_ILi64EEESG_EEENS_10bfloat16_tENS5_IJlSB_lEEESI_SJ_NS4_8TiledMMAINS4_8MMA_AtomIJNS4_4SM904GMMA27MMA_64x64x16_F32BF16BF16_SSILNSN_5MajorE0ELSP_0ELNSN_7ScaleInE1ELSQ_1EEEEEENS4_6LayoutINS5_IJNSA_ILi2EEESB_SB_EEENS5_IJSB_NSA_ILi0EEESW_EEEEENS5_IJNS4_10UnderscoreESZ_SZ_EEEEENS4_13SM90_TMA_LOADENS4_14ComposedLayoutINS4_7SwizzleILi3ELi4ELi3EEENS4_18smem_ptr_flag_bitsILi16EEENST_INS5_IJNSA_ILi8EEESG_EEENS5_IJSG_SB_EEEEEEEvNS4_8identityES12_S1C_vS1D_EENS_8epilogue10collective18CollectiveEpilogueINS1F_22Sm90TmaWarpSpecializedILi4ELi2ELi16ELb1ELb0EEEJSH_NS5_IJNSA_ILi128EEENSA_ILi32EEEEEESI_SJ_SI_SJ_NS1F_6fusion15FusionCallbacksIS1J_NS1N_13LinCombEltActINS1F_6thread4ReLuESI_fSI_fLNS_15FloatRoundStyleE2EEESH_S1M_JEEES12_NS13_INS14_ILi2ELi4ELi3EEES17_NST_INS5_IJS18_S1L_EEENS5_IJS1L_SB_EEEEEEENS4_17SM75_U32x4_LDSM_NENS4_14SM90_TMA_STOREES1Z_NS4_17SM90_U32x4_STSM_NENS4_9Copy_AtomIJS22_NS_6half_tEEEEvEEEvvEEEEvNT_6ParamsE --------------------------
	.section	.nv.constant0._ZN7cutlass13device_kernelINS_4gemm6kernel13GemmUniversalIN4cute5tupleIJiiiiEEENS1_10collective13CollectiveMmaINS1_34MainloopSm90TmaGmmaWarpSpecializedILi4ENS5_IJNS4_1CILi1EEESB_SB_EEENS1_35KernelTmaWarpSpecializedCooperativeEEENS5_IJNSA_ILi256EEENSA_ILi64EEESG_EEENS_10bfloat16_tENS5_IJlSB_lEEESI_SJ_NS4_8TiledMMAINS4_8MMA_AtomIJNS4_4SM904GMMA27MMA_64x64x16_F32BF16BF16_SSILNSN_5MajorE0ELSP_0ELNSN_7ScaleInE1ELSQ_1EEEEEENS4_6LayoutINS5_IJNSA_ILi2EEESB_SB_EEENS5_IJSB_NSA_ILi0EEESW_EEEEENS5_IJNS4_10UnderscoreESZ_SZ_EEEEENS4_13SM90_TMA_LOADENS4_14ComposedLayoutINS4_7SwizzleILi3ELi4ELi3EEENS4_18smem_ptr_flag_bitsILi16EEENST_INS5_IJNSA_ILi8EEESG_EEENS5_IJSG_SB_EEEEEEEvNS4_8identityES12_S1C_vS1D_EENS_8epilogue10collective18CollectiveEpilogueINS1F_22Sm90TmaWarpSpecializedILi4ELi2ELi16ELb1ELb0EEEJSH_NS5_IJNSA_ILi128EEENSA_ILi32EEEEEESI_SJ_SI_SJ_NS1F_6fusion15FusionCallbacksIS1J_NS1N_13LinCombEltActINS1F_6thread4ReLuESI_fSI_fLNS_15FloatRoundStyleE2EEESH_S1M_JEEES12_NS13_INS14_ILi2ELi4ELi3EEES17_NST_INS5_IJS18_S1L_EEENS5_IJS1L_SB_EEEEEEENS4_17SM75_U32x4_LDSM_NENS4_14SM90_TMA_STOREES1Z_NS4_17SM90_U32x4_STSM_NENS4_9Copy_AtomIJS22_NS_6half_tEEEEvEEEvvEEEEvNT_6ParamsE,"a",@progbits
	.sectionflags	@""
	.align	4
.nv.constant0._ZN7cutlass13device_kernelINS_4gemm6kernel13GemmUniversalIN4cute5tupleIJiiiiEEENS1_10collective13CollectiveMmaINS1_34MainloopSm90TmaGmmaWarpSpecializedILi4ENS5_IJNS4_1CILi1EEESB_SB_EEENS1_35KernelTmaWarpSpecializedCooperativeEEENS5_IJNSA_ILi256EEENSA_ILi64EEESG_EEENS_10bfloat16_tENS5_IJlSB_lEEESI_SJ_NS4_8TiledMMAINS4_8MMA_AtomIJNS4_4SM904GMMA27MMA_64x64x16_F32BF16BF16_SSILNSN_5MajorE0ELSP_0ELNSN_7ScaleInE1ELSQ_1EEEEEENS4_6LayoutINS5_IJNSA_ILi2EEESB_SB_EEENS5_IJSB_NSA_ILi0EEESW_EEEEENS5_IJNS4_10UnderscoreESZ_SZ_EEEEENS4_13SM90_TMA_LOADENS4_14ComposedLayoutINS4_7SwizzleILi3ELi4ELi3EEENS4_18smem_ptr_flag_bitsILi16EEENST_INS5_IJNSA_ILi8EEESG_EEENS5_IJSG_SB_EEEEEEEvNS4_8identityES12_S1C_vS1D_EENS_8epilogue10collective18CollectiveEpilogueINS1F_22Sm90TmaWarpSpecializedILi4ELi2ELi16ELb1ELb0EEEJSH_NS5_IJNSA_ILi128EEENSA_ILi32EEEEEESI_SJ_SI_SJ_NS1F_6fusion15FusionCallbacksIS1J_NS1N_13LinCombEltActINS1F_6thread4ReLuESI_fSI_fLNS_15FloatRoundStyleE2EEESH_S1M_JEEES12_NS13_INS14_ILi2ELi4ELi3EEES17_NST_INS5_IJS18_S1L_EEENS5_IJS1L_SB_EEEEEEENS4_17SM75_U32x4_LDSM_NENS4_14SM90_TMA_STOREES1Z_NS4_17SM90_U32x4_STSM_NENS4_9Copy_AtomIJS22_NS_6half_tEEEEvEEEvvEEEEvNT_6ParamsE:
	.zero		2432


//--------------------- SYMBOLS --------------------------

	.type		.nv.reservedSmem.offset0,@object
	.size		.nv.reservedSmem.offset0,0x4
	.type		__assertfail,@function
